//
// Generated by NVIDIA NVVM Compiler
//
// Compiler Build ID: CL-36424714
// Cuda compilation tools, release 13.0, V13.0.88
// Based on NVVM 20.0.0
//

.version 9.0
.target sm_100
.address_size 64

	// .globl	_Z5cdistPKfiS0_iiiPf
.extern .func  (.param .b32 func_retval0) vprintf
(
	.param .b64 vprintf_param_0,
	.param .b64 vprintf_param_1
)
;
.extern .shared .align 16 .b8 smem[];
.global .align 1 .b8 $str[14] = {115, 109, 101, 109, 91, 37, 100, 93, 58, 32, 37, 102, 10};

.visible .entry _Z5cdistPKfiS0_iiiPf(
	.param .u64 .ptr .align 1 _Z5cdistPKfiS0_iiiPf_param_0,
	.param .u32 _Z5cdistPKfiS0_iiiPf_param_1,
	.param .u64 .ptr .align 1 _Z5cdistPKfiS0_iiiPf_param_2,
	.param .u32 _Z5cdistPKfiS0_iiiPf_param_3,
	.param .u32 _Z5cdistPKfiS0_iiiPf_param_4,
	.param .u32 _Z5cdistPKfiS0_iiiPf_param_5,
	.param .u64 .ptr .align 1 _Z5cdistPKfiS0_iiiPf_param_6
)
{
	.local .align 16 .b8 	__local_depot0[16];
	.reg .b64 	%SP;
	.reg .b64 	%SPL;
	.reg .pred 	%p<6>;
	.reg .b32 	%r<35>;
	.reg .b32 	%f<24>;
	.reg .b64 	%rd<17>;
	.reg .b64 	%fd<4>;

	mov.u64 	%SPL, __local_depot0;
	cvta.local.u64 	%SP, %SPL;
	ld.param.u64 	%rd2, [_Z5cdistPKfiS0_iiiPf_param_0];
	ld.param.u32 	%r12, [_Z5cdistPKfiS0_iiiPf_param_1];
	ld.param.u64 	%rd3, [_Z5cdistPKfiS0_iiiPf_param_2];
	ld.param.u32 	%r10, [_Z5cdistPKfiS0_iiiPf_param_3];
	ld.param.u32 	%r11, [_Z5cdistPKfiS0_iiiPf_param_5];
	ld.param.u64 	%rd1, [_Z5cdistPKfiS0_iiiPf_param_6];
	cvta.to.global.u64 	%rd4, %rd3;
	cvta.to.global.u64 	%rd5, %rd2;
	mov.u32 	%r1, %tid.x;
	mov.u32 	%r2, %ctaid.x;
	mad.lo.s32 	%r13, %r12, %r1, %r2;
	mul.wide.u32 	%rd6, %r13, 4;
	add.s64 	%rd7, %rd5, %rd6;
	ld.global.f32 	%f2, [%rd7];
	mad.lo.s32 	%r14, %r10, %r1, %r11;
	mul.wide.u32 	%rd8, %r14, 4;
	add.s64 	%rd9, %rd4, %rd8;
	ld.global.f32 	%f3, [%rd9];
	mul.f32 	%f1, %f2, %f3;
	shl.b32 	%r15, %r1, 2;
	mov.u32 	%r16, smem;
	add.s32 	%r3, %r16, %r15;
	st.shared.f32 	[%r3], %f1;
	mul.f32 	%f4, %f2, %f2;
	mov.u32 	%r34, %ntid.x;
	shl.b32 	%r5, %r34, 2;
	add.s32 	%r6, %r3, %r5;
	st.shared.f32 	[%r6], %f4;
	mul.f32 	%f5, %f3, %f3;
	add.s32 	%r7, %r6, %r5;
	st.shared.f32 	[%r7], %f5;
	setp.neu.f32 	%p1, %f1, 0f00000000;
	@%p1 bra 	$L__BB0_2;
	add.s32 	%r17, %r1, %r34;
	add.u64 	%rd10, %SP, 0;
	add.u64 	%rd11, %SPL, 0;
	cvt.f64.f32 	%fd1, %f1;
	st.local.u32 	[%rd11], %r1;
	st.local.f64 	[%rd11+8], %fd1;
	mov.u64 	%rd12, $str;
	cvta.global.u64 	%rd13, %rd12;
	{ // callseq 0, 0
	.param .b64 param0;
	st.param.b64 	[param0], %rd13;
	.param .b64 param1;
	st.param.b64 	[param1], %rd10;
	.param .b32 retval0;
	call.uni (retval0), 
	vprintf, 
	(
	param0, 
	param1
	);
	ld.param.b32 	%r18, [retval0];
	} // callseq 0
	ld.shared.f32 	%f6, [%r6];
	cvt.f64.f32 	%fd2, %f6;
	st.local.u32 	[%rd11], %r17;
	st.local.f64 	[%rd11+8], %fd2;
	{ // callseq 1, 0
	.param .b64 param0;
	st.param.b64 	[param0], %rd13;
	.param .b64 param1;
	st.param.b64 	[param1], %rd10;
	.param .b32 retval0;
	call.uni (retval0), 
	vprintf, 
	(
	param0, 
	param1
	);
	ld.param.b32 	%r20, [retval0];
	} // callseq 1
	ld.shared.f32 	%f7, [%r7];
	cvt.f64.f32 	%fd3, %f7;
	add.s32 	%r22, %r17, %r34;
	st.local.u32 	[%rd11], %r22;
	st.local.f64 	[%rd11+8], %fd3;
	{ // callseq 2, 0
	.param .b64 param0;
	st.param.b64 	[param0], %rd13;
	.param .b64 param1;
	st.param.b64 	[param1], %rd10;
	.param .b32 retval0;
	call.uni (retval0), 
	vprintf, 
	(
	param0, 
	param1
	);
	ld.param.b32 	%r23, [retval0];
	} // callseq 2
$L__BB0_2:
	bar.sync 	0;
	setp.lt.u32 	%p2, %r34, 2;
	@%p2 bra 	$L__BB0_6;
$L__BB0_3:
	shr.u32 	%r9, %r34, 1;
	setp.ge.u32 	%p3, %r1, %r9;
	@%p3 bra 	$L__BB0_5;
	shl.b32 	%r25, %r9, 2;
	add.s32 	%r26, %r3, %r25;
	ld.shared.f32 	%f8, [%r26];
	ld.shared.f32 	%f9, [%r3];
	add.f32 	%f10, %f8, %f9;
	st.shared.f32 	[%r3], %f10;
	add.s32 	%r27, %r26, %r5;
	ld.shared.f32 	%f11, [%r27];
	ld.shared.f32 	%f12, [%r6];
	add.f32 	%f13, %f11, %f12;
	st.shared.f32 	[%r6], %f13;
	add.s32 	%r28, %r27, %r5;
	ld.shared.f32 	%f14, [%r28];
	ld.shared.f32 	%f15, [%r7];
	add.f32 	%f16, %f14, %f15;
	st.shared.f32 	[%r7], %f16;
$L__BB0_5:
	bar.sync 	0;
	setp.gt.u32 	%p4, %r34, 3;
	mov.u32 	%r34, %r9;
	@%p4 bra 	$L__BB0_3;
$L__BB0_6:
	setp.ne.s32 	%p5, %r1, 0;
	@%p5 bra 	$L__BB0_8;
	ld.shared.f32 	%f17, [smem];
	add.s32 	%r31, %r16, %r5;
	ld.shared.f32 	%f18, [%r31];
	sqrt.rn.f32 	%f19, %f18;
	add.s32 	%r32, %r31, %r5;
	ld.shared.f32 	%f20, [%r32];
	sqrt.rn.f32 	%f21, %f20;
	mul.f32 	%f22, %f19, %f21;
	div.rn.f32 	%f23, %f17, %f22;
	mad.lo.s32 	%r33, %r10, %r2, %r11;
	cvta.to.global.u64 	%rd14, %rd1;
	mul.wide.u32 	%rd15, %r33, 4;
	add.s64 	%rd16, %rd14, %rd15;
	st.global.f32 	[%rd16], %f23;
$L__BB0_8:
	ret;

}
	// .globl	_Z6cdist2PKfiS0_iiiPf
.visible .entry _Z6cdist2PKfiS0_iiiPf(
	.param .u64 .ptr .align 1 _Z6cdist2PKfiS0_iiiPf_param_0,
	.param .u32 _Z6cdist2PKfiS0_iiiPf_param_1,
	.param .u64 .ptr .align 1 _Z6cdist2PKfiS0_iiiPf_param_2,
	.param .u32 _Z6cdist2PKfiS0_iiiPf_param_3,
	.param .u32 _Z6cdist2PKfiS0_iiiPf_param_4,
	.param .u32 _Z6cdist2PKfiS0_iiiPf_param_5,
	.param .u64 .ptr .align 1 _Z6cdist2PKfiS0_iiiPf_param_6
)
{
	.reg .pred 	%p<5>;
	.reg .b32 	%r<30>;
	.reg .b32 	%f<27>;
	.reg .b64 	%rd<17>;

	ld.param.u64 	%rd2, [_Z6cdist2PKfiS0_iiiPf_param_0];
	ld.param.u32 	%r12, [_Z6cdist2PKfiS0_iiiPf_param_1];
	ld.param.u64 	%rd3, [_Z6cdist2PKfiS0_iiiPf_param_2];
	ld.param.u32 	%r10, [_Z6cdist2PKfiS0_iiiPf_param_3];
	ld.param.u32 	%r11, [_Z6cdist2PKfiS0_iiiPf_param_5];
	ld.param.u64 	%rd1, [_Z6cdist2PKfiS0_iiiPf_param_6];
	cvta.to.global.u64 	%rd4, %rd3;
	cvta.to.global.u64 	%rd5, %rd2;
	mov.u32 	%r1, %tid.x;
	mov.u32 	%r2, %ctaid.x;
	mad.lo.s32 	%r13, %r12, %r1, %r2;
	mul.wide.u32 	%rd6, %r13, 4;
	add.s64 	%rd7, %rd5, %rd6;
	ld.global.f32 	%f1, [%rd7];
	mad.lo.s32 	%r14, %r10, %r1, %r11;
	mul.wide.u32 	%rd8, %r14, 4;
	add.s64 	%rd9, %rd4, %rd8;
	ld.global.f32 	%f2, [%rd9];
	mov.u32 	%r29, %ntid.x;
	add.s32 	%r15, %r1, %r29;
	mad.lo.s32 	%r16, %r12, %r15, %r2;
	mul.wide.u32 	%rd10, %r16, 4;
	add.s64 	%rd11, %rd5, %rd10;
	ld.global.f32 	%f3, [%rd11];
	mad.lo.s32 	%r17, %r10, %r15, %r11;
	mul.wide.u32 	%rd12, %r17, 4;
	add.s64 	%rd13, %rd4, %rd12;
	ld.global.f32 	%f4, [%rd13];
	mul.f32 	%f5, %f3, %f4;
	fma.rn.f32 	%f6, %f1, %f2, %f5;
	shl.b32 	%r18, %r1, 2;
	mov.u32 	%r19, smem;
	add.s32 	%r4, %r19, %r18;
	st.shared.f32 	[%r4], %f6;
	mul.f32 	%f7, %f3, %f3;
	fma.rn.f32 	%f8, %f1, %f1, %f7;
	shl.b32 	%r5, %r29, 2;
	add.s32 	%r6, %r4, %r5;
	st.shared.f32 	[%r6], %f8;
	mul.f32 	%f9, %f4, %f4;
	fma.rn.f32 	%f10, %f2, %f2, %f9;
	add.s32 	%r7, %r6, %r5;
	st.shared.f32 	[%r7], %f10;
	bar.sync 	0;
	setp.lt.u32 	%p1, %r29, 2;
	@%p1 bra 	$L__BB1_4;
$L__BB1_1:
	shr.u32 	%r9, %r29, 1;
	setp.ge.u32 	%p2, %r1, %r9;
	@%p2 bra 	$L__BB1_3;
	shl.b32 	%r20, %r9, 2;
	add.s32 	%r21, %r4, %r20;
	ld.shared.f32 	%f11, [%r21];
	ld.shared.f32 	%f12, [%r4];
	add.f32 	%f13, %f11, %f12;
	st.shared.f32 	[%r4], %f13;
	add.s32 	%r22, %r21, %r5;
	ld.shared.f32 	%f14, [%r22];
	ld.shared.f32 	%f15, [%r6];
	add.f32 	%f16, %f14, %f15;
	st.shared.f32 	[%r6], %f16;
	add.s32 	%r23, %r22, %r5;
	ld.shared.f32 	%f17, [%r23];
	ld.shared.f32 	%f18, [%r7];
	add.f32 	%f19, %f17, %f18;
	st.shared.f32 	[%r7], %f19;
$L__BB1_3:
	bar.sync 	0;
	setp.gt.u32 	%p3, %r29, 3;
	mov.u32 	%r29, %r9;
	@%p3 bra 	$L__BB1_1;
$L__BB1_4:
	setp.ne.s32 	%p4, %r1, 0;
	@%p4 bra 	$L__BB1_6;
	ld.shared.f32 	%f20, [smem];
	add.s32 	%r26, %r19, %r5;
	ld.shared.f32 	%f21, [%r26];
	sqrt.rn.f32 	%f22, %f21;
	add.s32 	%r27, %r26, %r5;
	ld.shared.f32 	%f23, [%r27];
	sqrt.rn.f32 	%f24, %f23;
	mul.f32 	%f25, %f22, %f24;
	div.rn.f32 	%f26, %f20, %f25;
	mad.lo.s32 	%r28, %r10, %r2, %r11;
	cvta.to.global.u64 	%rd14, %rd1;
	mul.wide.u32 	%rd15, %r28, 4;
	add.s64 	%rd16, %rd14, %rd15;
	st.global.f32 	[%rd16], %f26;
$L__BB1_6:
	ret;

}
	// .globl	_Z12padded_cdistPKfiS0_iiiiPfPi
.visible .entry _Z12padded_cdistPKfiS0_iiiiPfPi(
	.param .u64 .ptr .align 1 _Z12padded_cdistPKfiS0_iiiiPfPi_param_0,
	.param .u32 _Z12padded_cdistPKfiS0_iiiiPfPi_param_1,
	.param .u64 .ptr .align 1 _Z12padded_cdistPKfiS0_iiiiPfPi_param_2,
	.param .u32 _Z12padded_cdistPKfiS0_iiiiPfPi_param_3,
	.param .u32 _Z12padded_cdistPKfiS0_iiiiPfPi_param_4,
	.param .u32 _Z12padded_cdistPKfiS0_iiiiPfPi_param_5,
	.param .u32 _Z12padded_cdistPKfiS0_iiiiPfPi_param_6,
	.param .u64 .ptr .align 1 _Z12padded_cdistPKfiS0_iiiiPfPi_param_7,
	.param .u64 .ptr .align 1 _Z12padded_cdistPKfiS0_iiiiPfPi_param_8
)
{
	.reg .pred 	%p<9>;
	.reg .b32 	%r<39>;
	.reg .b32 	%f<41>;
	.reg .b64 	%rd<22>;

	ld.param.u64 	%rd6, [_Z12padded_cdistPKfiS0_iiiiPfPi_param_0];
	ld.param.u32 	%r13, [_Z12padded_cdistPKfiS0_iiiiPfPi_param_1];
	ld.param.u64 	%rd7, [_Z12padded_cdistPKfiS0_iiiiPfPi_param_2];
	ld.param.u32 	%r14, [_Z12padded_cdistPKfiS0_iiiiPfPi_param_3];
	ld.param.u32 	%r15, [_Z12padded_cdistPKfiS0_iiiiPfPi_param_4];
	ld.param.u32 	%r16, [_Z12padded_cdistPKfiS0_iiiiPfPi_param_5];
	ld.param.u32 	%r17, [_Z12padded_cdistPKfiS0_iiiiPfPi_param_6];
	ld.param.u64 	%rd4, [_Z12padded_cdistPKfiS0_iiiiPfPi_param_7];
	ld.param.u64 	%rd5, [_Z12padded_cdistPKfiS0_iiiiPfPi_param_8];
	cvta.to.global.u64 	%rd1, %rd7;
	cvta.to.global.u64 	%rd2, %rd6;
	mov.u32 	%r1, %tid.x;
	setp.ge.u32 	%p1, %r1, %r15;
	mad.lo.s32 	%r18, %r14, %r1, %r17;
	mul.wide.u32 	%rd8, %r18, 4;
	add.s64 	%rd3, %rd1, %rd8;
	mov.f32 	%f38, 0f00000000;
	@%p1 bra 	$L__BB2_2;
	mov.u32 	%r19, %ctaid.x;
	mad.lo.s32 	%r20, %r13, %r1, %r19;
	mul.wide.u32 	%rd9, %r20, 4;
	add.s64 	%rd10, %rd2, %rd9;
	ld.global.f32 	%f8, [%rd10];
	ld.global.f32 	%f9, [%rd3];
	mul.f32 	%f38, %f8, %f9;
$L__BB2_2:
	setp.ge.u32 	%p2, %r1, %r15;
	shl.b32 	%r21, %r1, 2;
	mov.u32 	%r22, smem;
	add.s32 	%r2, %r22, %r21;
	st.shared.f32 	[%r2], %f38;
	mov.f32 	%f39, 0f00000000;
	@%p2 bra 	$L__BB2_4;
	mov.u32 	%r23, %ctaid.x;
	mad.lo.s32 	%r24, %r13, %r1, %r23;
	mul.wide.u32 	%rd11, %r24, 4;
	add.s64 	%rd12, %rd2, %rd11;
	ld.global.f32 	%f11, [%rd12];
	mul.f32 	%f39, %f11, %f11;
$L__BB2_4:
	setp.ge.u32 	%p3, %r1, %r15;
	shl.b32 	%r3, %r16, 2;
	add.s32 	%r4, %r2, %r3;
	st.shared.f32 	[%r4], %f39;
	mov.f32 	%f40, 0f00000000;
	@%p3 bra 	$L__BB2_6;
	ld.global.f32 	%f13, [%rd3];
	mul.f32 	%f40, %f13, %f13;
$L__BB2_6:
	add.s32 	%r5, %r4, %r3;
	st.shared.f32 	[%r5], %f40;
	mov.u32 	%r6, %ntid.x;
	add.s32 	%r7, %r1, %r6;
	setp.ge.u32 	%p4, %r7, %r15;
	@%p4 bra 	$L__BB2_8;
	mov.u32 	%r25, %ctaid.x;
	mad.lo.s32 	%r26, %r13, %r7, %r25;
	mul.wide.u32 	%rd13, %r26, 4;
	add.s64 	%rd14, %rd2, %rd13;
	ld.global.f32 	%f14, [%rd14];
	mad.lo.s32 	%r27, %r14, %r7, %r17;
	mul.wide.u32 	%rd15, %r27, 4;
	add.s64 	%rd16, %rd1, %rd15;
	ld.global.f32 	%f15, [%rd16];
	ld.shared.f32 	%f16, [%r2];
	fma.rn.f32 	%f17, %f14, %f15, %f16;
	st.shared.f32 	[%r2], %f17;
	ld.shared.f32 	%f18, [%r4];
	fma.rn.f32 	%f19, %f14, %f14, %f18;
	st.shared.f32 	[%r4], %f19;
	ld.shared.f32 	%f20, [%r5];
	fma.rn.f32 	%f21, %f15, %f15, %f20;
	st.shared.f32 	[%r5], %f21;
$L__BB2_8:
	bar.sync 	0;
	setp.lt.u32 	%p5, %r6, 2;
	@%p5 bra 	$L__BB2_13;
	shl.b32 	%r8, %r6, 2;
	add.s32 	%r9, %r2, %r8;
	add.s32 	%r10, %r9, %r8;
	mov.u32 	%r38, %r6;
$L__BB2_10:
	shr.u32 	%r12, %r38, 1;
	setp.ge.u32 	%p6, %r1, %r12;
	@%p6 bra 	$L__BB2_12;
	shl.b32 	%r28, %r12, 2;
	add.s32 	%r29, %r2, %r28;
	ld.shared.f32 	%f22, [%r29];
	ld.shared.f32 	%f23, [%r2];
	add.f32 	%f24, %f22, %f23;
	st.shared.f32 	[%r2], %f24;
	add.s32 	%r30, %r29, %r8;
	ld.shared.f32 	%f25, [%r30];
	ld.shared.f32 	%f26, [%r9];
	add.f32 	%f27, %f25, %f26;
	st.shared.f32 	[%r9], %f27;
	add.s32 	%r31, %r30, %r8;
	ld.shared.f32 	%f28, [%r31];
	ld.shared.f32 	%f29, [%r10];
	add.f32 	%f30, %f28, %f29;
	st.shared.f32 	[%r10], %f30;
$L__BB2_12:
	bar.sync 	0;
	setp.gt.u32 	%p7, %r38, 3;
	mov.u32 	%r38, %r12;
	@%p7 bra 	$L__BB2_10;
$L__BB2_13:
	setp.ne.s32 	%p8, %r1, 0;
	@%p8 bra 	$L__BB2_15;
	ld.shared.f32 	%f31, [smem];
	shl.b32 	%r33, %r6, 2;
	add.s32 	%r34, %r22, %r33;
	ld.shared.f32 	%f32, [%r34];
	sqrt.rn.f32 	%f33, %f32;
	add.s32 	%r35, %r34, %r33;
	ld.shared.f32 	%f34, [%r35];
	sqrt.rn.f32 	%f35, %f34;
	mul.f32 	%f36, %f33, %f35;
	div.rn.f32 	%f37, %f31, %f36;
	mov.u32 	%r36, %ctaid.x;
	mad.lo.s32 	%r37, %r14, %r36, %r17;
	cvta.to.global.u64 	%rd17, %rd4;
	mul.wide.u32 	%rd18, %r37, 4;
	add.s64 	%rd19, %rd17, %rd18;
	st.global.f32 	[%rd19], %f37;
	cvta.to.global.u64 	%rd20, %rd5;
	add.s64 	%rd21, %rd20, %rd18;
	st.global.u32 	[%rd21], %r36;
$L__BB2_15:
	ret;

}
	// .globl	_Z18get_min_intrablockPKfiiPf
.visible .entry _Z18get_min_intrablockPKfiiPf(
	.param .u64 .ptr .align 1 _Z18get_min_intrablockPKfiiPf_param_0,
	.param .u32 _Z18get_min_intrablockPKfiiPf_param_1,
	.param .u32 _Z18get_min_intrablockPKfiiPf_param_2,
	.param .u64 .ptr .align 1 _Z18get_min_intrablockPKfiiPf_param_3
)
{
	.reg .pred 	%p<6>;
	.reg .b32 	%r<16>;
	.reg .b32 	%f<5>;
	.reg .b64 	%rd<9>;

	ld.param.u64 	%rd2, [_Z18get_min_intrablockPKfiiPf_param_0];
	ld.param.u32 	%r7, [_Z18get_min_intrablockPKfiiPf_param_1];
	ld.param.u32 	%r8, [_Z18get_min_intrablockPKfiiPf_param_2];
	ld.param.u64 	%rd1, [_Z18get_min_intrablockPKfiiPf_param_3];
	cvta.to.global.u64 	%rd3, %rd2;
	mov.u32 	%r15, %ntid.x;
	mov.u32 	%r2, %ctaid.x;
	mov.u32 	%r3, %tid.x;
	mad.lo.s32 	%r9, %r2, %r15, %r3;
	mad.lo.s32 	%r10, %r9, %r8, %r7;
	mul.wide.u32 	%rd4, %r10, 4;
	add.s64 	%rd5, %rd3, %rd4;
	ld.global.f32 	%f2, [%rd5];
	shl.b32 	%r11, %r3, 2;
	mov.u32 	%r12, smem;
	add.s32 	%r4, %r12, %r11;
	st.shared.f32 	[%r4], %f2;
	bar.sync 	0;
	setp.lt.u32 	%p1, %r15, 2;
	@%p1 bra 	$L__BB3_5;
$L__BB3_1:
	mov.u32 	%r5, %r15;
	shr.u32 	%r15, %r5, 1;
	setp.ge.u32 	%p2, %r3, %r15;
	@%p2 bra 	$L__BB3_4;
	ld.shared.f32 	%f3, [%r4];
	shl.b32 	%r13, %r15, 2;
	add.s32 	%r14, %r4, %r13;
	ld.shared.f32 	%f1, [%r14];
	setp.leu.f32 	%p3, %f3, %f1;
	@%p3 bra 	$L__BB3_4;
	st.shared.f32 	[%r4], %f1;
$L__BB3_4:
	bar.sync 	0;
	setp.gt.u32 	%p4, %r5, 3;
	@%p4 bra 	$L__BB3_1;
$L__BB3_5:
	setp.ne.s32 	%p5, %r3, 0;
	@%p5 bra 	$L__BB3_7;
	ld.shared.f32 	%f4, [smem];
	cvta.to.global.u64 	%rd6, %rd1;
	mul.wide.u32 	%rd7, %r2, 4;
	add.s64 	%rd8, %rd6, %rd7;
	st.global.f32 	[%rd8], %f4;
$L__BB3_7:
	ret;

}
	// .globl	_Z18get_min_interblockPKfiPf
.visible .entry _Z18get_min_interblockPKfiPf(
	.param .u64 .ptr .align 1 _Z18get_min_interblockPKfiPf_param_0,
	.param .u32 _Z18get_min_interblockPKfiPf_param_1,
	.param .u64 .ptr .align 1 _Z18get_min_interblockPKfiPf_param_2
)
{
	.reg .pred 	%p<6>;
	.reg .b32 	%r<12>;
	.reg .b32 	%f<5>;
	.reg .b64 	%rd<9>;

	ld.param.u64 	%rd2, [_Z18get_min_interblockPKfiPf_param_0];
	ld.param.u32 	%r6, [_Z18get_min_interblockPKfiPf_param_1];
	ld.param.u64 	%rd1, [_Z18get_min_interblockPKfiPf_param_2];
	cvta.to.global.u64 	%rd3, %rd2;
	mov.u32 	%r1, %tid.x;
	mul.wide.u32 	%rd4, %r1, 4;
	add.s64 	%rd5, %rd3, %rd4;
	ld.global.f32 	%f2, [%rd5];
	shl.b32 	%r7, %r1, 2;
	mov.u32 	%r8, smem;
	add.s32 	%r2, %r8, %r7;
	st.shared.f32 	[%r2], %f2;
	bar.sync 	0;
	mov.u32 	%r11, %ntid.x;
	setp.lt.u32 	%p1, %r11, 2;
	@%p1 bra 	$L__BB4_5;
$L__BB4_1:
	mov.u32 	%r4, %r11;
	shr.u32 	%r11, %r4, 1;
	setp.ge.u32 	%p2, %r1, %r11;
	@%p2 bra 	$L__BB4_4;
	ld.shared.f32 	%f3, [%r2];
	shl.b32 	%r9, %r11, 2;
	add.s32 	%r10, %r2, %r9;
	ld.shared.f32 	%f1, [%r10];
	setp.leu.f32 	%p3, %f3, %f1;
	@%p3 bra 	$L__BB4_4;
	st.shared.f32 	[%r2], %f1;
$L__BB4_4:
	bar.sync 	0;
	setp.gt.u32 	%p4, %r4, 3;
	@%p4 bra 	$L__BB4_1;
$L__BB4_5:
	setp.ne.s32 	%p5, %r1, 0;
	@%p5 bra 	$L__BB4_7;
	ld.shared.f32 	%f4, [smem];
	cvta.to.global.u64 	%rd6, %rd1;
	mul.wide.s32 	%rd7, %r6, 4;
	add.s64 	%rd8, %rd6, %rd7;
	st.global.f32 	[%rd8], %f4;
$L__BB4_7:
	ret;

}
	// .globl	_Z14get_candidatesPKfS0_iiifPiS1_
.visible .entry _Z14get_candidatesPKfS0_iiifPiS1_(
	.param .u64 .ptr .align 1 _Z14get_candidatesPKfS0_iiifPiS1__param_0,
	.param .u64 .ptr .align 1 _Z14get_candidatesPKfS0_iiifPiS1__param_1,
	.param .u32 _Z14get_candidatesPKfS0_iiifPiS1__param_2,
	.param .u32 _Z14get_candidatesPKfS0_iiifPiS1__param_3,
	.param .u32 _Z14get_candidatesPKfS0_iiifPiS1__param_4,
	.param .f32 _Z14get_candidatesPKfS0_iiifPiS1__param_5,
	.param .u64 .ptr .align 1 _Z14get_candidatesPKfS0_iiifPiS1__param_6,
	.param .u64 .ptr .align 1 _Z14get_candidatesPKfS0_iiifPiS1__param_7
)
{
	.reg .pred 	%p<11>;
	.reg .b32 	%r<59>;
	.reg .b32 	%f<23>;
	.reg .b64 	%rd<32>;

	ld.param.u64 	%rd7, [_Z14get_candidatesPKfS0_iiifPiS1__param_0];
	ld.param.u64 	%rd5, [_Z14get_candidatesPKfS0_iiifPiS1__param_1];
	ld.param.u32 	%r30, [_Z14get_candidatesPKfS0_iiifPiS1__param_2];
	ld.param.u32 	%r31, [_Z14get_candidatesPKfS0_iiifPiS1__param_3];
	ld.param.u32 	%r32, [_Z14get_candidatesPKfS0_iiifPiS1__param_4];
	ld.param.f32 	%f8, [_Z14get_candidatesPKfS0_iiifPiS1__param_5];
	ld.param.u64 	%rd8, [_Z14get_candidatesPKfS0_iiifPiS1__param_6];
	ld.param.u64 	%rd6, [_Z14get_candidatesPKfS0_iiifPiS1__param_7];
	cvta.to.global.u64 	%rd1, %rd8;
	cvta.to.global.u64 	%rd2, %rd7;
	mov.u32 	%r1, %ntid.x;
	setp.gt.u32 	%p1, %r1, %r31;
	@%p1 bra 	$L__BB5_17;
	div.u32 	%r34, %r31, %r1;
	cvta.to.global.u64 	%rd9, %rd5;
	cvta.to.global.u64 	%rd10, %rd6;
	mov.u32 	%r2, %tid.x;
	mul.wide.s32 	%rd11, %r30, 4;
	add.s64 	%rd3, %rd9, %rd11;
	add.s64 	%rd4, %rd10, %rd11;
	max.u32 	%r3, %r34, 1;
	and.b32  	%r4, %r3, 3;
	setp.lt.u32 	%p2, %r34, 4;
	mov.b32 	%r56, 0;
	@%p2 bra 	$L__BB5_12;
	and.b32  	%r56, %r3, -4;
	neg.s32 	%r55, %r56;
	add.s32 	%r35, %r2, %r1;
	mad.lo.s32 	%r54, %r32, %r35, %r30;
	mul.lo.s32 	%r36, %r1, %r32;
	shl.b32 	%r8, %r36, 2;
	shl.b32 	%r37, %r1, 1;
	add.s32 	%r38, %r2, %r37;
	mad.lo.s32 	%r53, %r32, %r38, %r30;
	mad.lo.s32 	%r39, %r1, 3, %r2;
	mad.lo.s32 	%r52, %r32, %r39, %r30;
	mad.lo.s32 	%r51, %r2, %r32, %r30;
$L__BB5_3:
	mul.wide.u32 	%rd12, %r51, 4;
	add.s64 	%rd13, %rd2, %rd12;
	ld.global.f32 	%f9, [%rd13];
	ld.global.f32 	%f21, [%rd3];
	add.f32 	%f10, %f8, %f21;
	setp.geu.f32 	%p3, %f9, %f10;
	@%p3 bra 	$L__BB5_5;
	add.s64 	%rd15, %rd1, %rd12;
	mov.b32 	%r40, 1;
	st.global.u32 	[%rd15], %r40;
	atom.global.add.u32 	%r41, [%rd4], 1;
	ld.global.f32 	%f21, [%rd3];
$L__BB5_5:
	mul.wide.u32 	%rd16, %r54, 4;
	add.s64 	%rd17, %rd2, %rd16;
	ld.global.f32 	%f11, [%rd17];
	add.f32 	%f12, %f8, %f21;
	setp.geu.f32 	%p4, %f11, %f12;
	@%p4 bra 	$L__BB5_7;
	add.s64 	%rd19, %rd1, %rd16;
	mov.b32 	%r42, 1;
	st.global.u32 	[%rd19], %r42;
	atom.global.add.u32 	%r43, [%rd4], 1;
	ld.global.f32 	%f21, [%rd3];
$L__BB5_7:
	mul.wide.u32 	%rd20, %r53, 4;
	add.s64 	%rd21, %rd2, %rd20;
	ld.global.f32 	%f13, [%rd21];
	add.f32 	%f14, %f8, %f21;
	setp.geu.f32 	%p5, %f13, %f14;
	@%p5 bra 	$L__BB5_9;
	add.s64 	%rd23, %rd1, %rd20;
	mov.b32 	%r44, 1;
	st.global.u32 	[%rd23], %r44;
	atom.global.add.u32 	%r45, [%rd4], 1;
	ld.global.f32 	%f21, [%rd3];
$L__BB5_9:
	mul.wide.u32 	%rd24, %r52, 4;
	add.s64 	%rd25, %rd2, %rd24;
	ld.global.f32 	%f15, [%rd25];
	add.f32 	%f16, %f8, %f21;
	setp.geu.f32 	%p6, %f15, %f16;
	@%p6 bra 	$L__BB5_11;
	add.s64 	%rd27, %rd1, %rd24;
	mov.b32 	%r46, 1;
	st.global.u32 	[%rd27], %r46;
	atom.global.add.u32 	%r47, [%rd4], 1;
$L__BB5_11:
	add.s32 	%r55, %r55, 4;
	add.s32 	%r54, %r54, %r8;
	add.s32 	%r53, %r53, %r8;
	add.s32 	%r52, %r52, %r8;
	add.s32 	%r51, %r51, %r8;
	setp.ne.s32 	%p7, %r55, 0;
	@%p7 bra 	$L__BB5_3;
$L__BB5_12:
	setp.eq.s32 	%p8, %r4, 0;
	@%p8 bra 	$L__BB5_17;
	mad.lo.s32 	%r48, %r1, %r56, %r2;
	mad.lo.s32 	%r58, %r32, %r48, %r30;
	mul.lo.s32 	%r24, %r1, %r32;
	neg.s32 	%r57, %r4;
$L__BB5_14:
	.pragma "nounroll";
	mul.wide.u32 	%rd28, %r58, 4;
	add.s64 	%rd29, %rd2, %rd28;
	ld.global.f32 	%f17, [%rd29];
	ld.global.f32 	%f18, [%rd3];
	add.f32 	%f19, %f8, %f18;
	setp.geu.f32 	%p9, %f17, %f19;
	@%p9 bra 	$L__BB5_16;
	add.s64 	%rd31, %rd1, %rd28;
	mov.b32 	%r49, 1;
	st.global.u32 	[%rd31], %r49;
	atom.global.add.u32 	%r50, [%rd4], 1;
$L__BB5_16:
	add.s32 	%r58, %r58, %r24;
	add.s32 	%r57, %r57, 1;
	setp.ne.s32 	%p10, %r57, 0;
	@%p10 bra 	$L__BB5_14;
$L__BB5_17:
	ret;

}
	// .globl	_Z11check_min_kPKiiPi
.visible .entry _Z11check_min_kPKiiPi(
	.param .u64 .ptr .align 1 _Z11check_min_kPKiiPi_param_0,
	.param .u32 _Z11check_min_kPKiiPi_param_1,
	.param .u64 .ptr .align 1 _Z11check_min_kPKiiPi_param_2
)
{
	.reg .pred 	%p<2>;
	.reg .b32 	%r<8>;
	.reg .b64 	%rd<7>;

	ld.param.u64 	%rd2, [_Z11check_min_kPKiiPi_param_0];
	ld.param.u32 	%r1, [_Z11check_min_kPKiiPi_param_1];
	ld.param.u64 	%rd1, [_Z11check_min_kPKiiPi_param_2];
	cvta.to.global.u64 	%rd3, %rd2;
	mov.u32 	%r2, %ctaid.x;
	mov.u32 	%r3, %ntid.x;
	mov.u32 	%r4, %tid.x;
	mad.lo.s32 	%r5, %r2, %r3, %r4;
	mul.wide.s32 	%rd4, %r5, 4;
	add.s64 	%rd5, %rd3, %rd4;
	ld.global.u32 	%r6, [%rd5];
	setp.ge.s32 	%p1, %r6, %r1;
	@%p1 bra 	$L__BB6_2;
	cvta.to.global.u64 	%rd6, %rd1;
	mov.b32 	%r7, 1;
	st.global.u32 	[%rd6], %r7;
$L__BB6_2:
	ret;

}


// ===== COMPILED SASS (sm_100) =====

	.target	sm_100

	.elftype	@"ET_EXEC"


//--------------------- .note.nv.tkinfo           --------------------------
	.section	.note.nv.tkinfo,"",@"SHT_NOTE"
	.sectionflags	@"SHF_NOTE_NV_TKINFO"
	.tkinfo
        /*0018*/ 	.word	0x00000002
        /*0030*/ 	.string	""
        /*0030*/ 	.string	"ptxas"
        /*0030*/ 	.string	"Cuda compilation tools, release 13.0, V13.0.88"
        /*0030*/ 	.string	"Build cuda_13.0.r13.0/compiler.36424714_0"
        /*0030*/ 	.string	"-arch sm_100 -m 64 "



//--------------------- .note.nv.cuinfo           --------------------------
	.section	.note.nv.cuinfo,"",@"SHT_NOTE"
	.sectionflags	@"SHF_NOTE_NV_CUINFO"
        /*0018*/ 	.short	0x0002
        /*001a*/ 	.short	0x0064
        /*001c*/ 	.short	0x0082
	.zero		2


//--------------------- .nv.info                  --------------------------
	.section	.nv.info,"",@"SHT_CUDA_INFO"
	.align	4


	//----- nvinfo : EIATTR_REGCOUNT
	.align		4
        /*0000*/ 	.byte	0x04, 0x2f
        /*0002*/ 	.short	(.L_2 - .L_1)
	.align		4
.L_1:
        /*0004*/ 	.word	index@(_Z5cdistPKfiS0_iiiPf)
        /*0008*/ 	.word	0x0000001d


	//----- nvinfo : EIATTR_FRAME_SIZE
	.align		4
.L_2:
        /*000c*/ 	.byte	0x04, 0x11
        /*000e*/ 	.short	(.L_4 - .L_3)
	.align		4
.L_3:
        /*0010*/ 	.word	index@($__internal_5_$__cuda_sm3x_div_rn_noftz_f32_slowpath)
        /*0014*/ 	.word	0x00000010


	//----- nvinfo : EIATTR_FRAME_SIZE
	.align		4
.L_4:
        /*0018*/ 	.byte	0x04, 0x11
        /*001a*/ 	.short	(.L_6 - .L_5)
	.align		4
.L_5:
        /*001c*/ 	.word	index@($__internal_4_$__cuda_sm20_sqrt_rn_f32_slowpath)
        /*0020*/ 	.word	0x00000010


	//----- nvinfo : EIATTR_FRAME_SIZE
	.align		4
.L_6:
        /*0024*/ 	.byte	0x04, 0x11
        /*0026*/ 	.short	(.L_8 - .L_7)
	.align		4
.L_7:
        /*0028*/ 	.word	index@(_Z5cdistPKfiS0_iiiPf)
        /*002c*/ 	.word	0x00000010


	//----- nvinfo : EIATTR_REGCOUNT
	.align		4
.L_8:
        /*0030*/ 	.byte	0x04, 0x2f
        /*0032*/ 	.short	(.L_10 - .L_9)
	.align		4
.L_9:
        /*0034*/ 	.word	index@(_Z6cdist2PKfiS0_iiiPf)
        /*0038*/ 	.word	0x00000012


	//----- nvinfo : EIATTR_FRAME_SIZE
	.align		4
.L_10:
        /*003c*/ 	.byte	0x04, 0x11
        /*003e*/ 	.short	(.L_12 - .L_11)
	.align		4
.L_11:
        /*0040*/ 	.word	index@($__internal_3_$__cuda_sm3x_div_rn_noftz_f32_slowpath)
        /*0044*/ 	.word	0x00000000


	//----- nvinfo : EIATTR_FRAME_SIZE
	.align		4
.L_12:
        /*0048*/ 	.byte	0x04, 0x11
        /*004a*/ 	.short	(.L_14 - .L_13)
	.align		4
.L_13:
        /*004c*/ 	.word	index@($__internal_2_$__cuda_sm20_sqrt_rn_f32_slowpath)
        /*0050*/ 	.word	0x00000000


	//----- nvinfo : EIATTR_FRAME_SIZE
	.align		4
.L_14:
        /*0054*/ 	.byte	0x04, 0x11
        /*0056*/ 	.short	(.L_16 - .L_15)
	.align		4
.L_15:
        /*0058*/ 	.word	index@(_Z6cdist2PKfiS0_iiiPf)
        /*005c*/ 	.word	0x00000000


	//----- nvinfo : EIATTR_REGCOUNT
	.align		4
.L_16:
        /*0060*/ 	.byte	0x04, 0x2f
        /*0062*/ 	.short	(.L_18 - .L_17)
	.align		4
.L_17:
        /*0064*/ 	.word	index@(_Z12padded_cdistPKfiS0_iiiiPfPi)
        /*0068*/ 	.word	0x00000018


	//----- nvinfo : EIATTR_FRAME_SIZE
	.align		4
.L_18:
        /*006c*/ 	.byte	0x04, 0x11
        /*006e*/ 	.short	(.L_20 - .L_19)
	.align		4
.L_19:
        /*0070*/ 	.word	index@($__internal_1_$__cuda_sm3x_div_rn_noftz_f32_slowpath)
        /*0074*/ 	.word	0x00000000


	//----- nvinfo : EIATTR_FRAME_SIZE
	.align		4
.L_20:
        /*0078*/ 	.byte	0x04, 0x11
        /*007a*/ 	.short	(.L_22 - .L_21)
	.align		4
.L_21:
        /*007c*/ 	.word	index@($__internal_0_$__cuda_sm20_sqrt_rn_f32_slowpath)
        /*0080*/ 	.word	0x00000000


	//----- nvinfo : EIATTR_FRAME_SIZE
	.align		4
.L_22:
        /*0084*/ 	.byte	0x04, 0x11
        /*0086*/ 	.short	(.L_24 - .L_23)
	.align		4
.L_23:
        /*0088*/ 	.word	index@(_Z12padded_cdistPKfiS0_iiiiPfPi)
        /*008c*/ 	.word	0x00000000


	//----- nvinfo : EIATTR_REGCOUNT
	.align		4
.L_24:
        /*0090*/ 	.byte	0x04, 0x2f
        /*0092*/ 	.short	(.L_26 - .L_25)
	.align		4
.L_25:
        /*0094*/ 	.word	index@(_Z18get_min_intrablockPKfiiPf)
        /*0098*/ 	.word	0x0000000c


	//----- nvinfo : EIATTR_FRAME_SIZE
	.align		4
.L_26:
        /*009c*/ 	.byte	0x04, 0x11
        /*009e*/ 	.short	(.L_28 - .L_27)
	.align		4
.L_27:
        /*00a0*/ 	.word	index@(_Z18get_min_intrablockPKfiiPf)
        /*00a4*/ 	.word	0x00000000


	//----- nvinfo : EIATTR_REGCOUNT
	.align		4
.L_28:
        /*00a8*/ 	.byte	0x04, 0x2f
        /*00aa*/ 	.short	(.L_30 - .L_29)
	.align		4
.L_29:
        /*00ac*/ 	.word	index@(_Z18get_min_interblockPKfiPf)
        /*00b0*/ 	.word	0x0000000a


	//----- nvinfo : EIATTR_FRAME_SIZE
	.align		4
.L_30:
        /*00b4*/ 	.byte	0x04, 0x11
        /*00b6*/ 	.short	(.L_32 - .L_31)
	.align		4
.L_31:
        /*00b8*/ 	.word	index@(_Z18get_min_interblockPKfiPf)
        /*00bc*/ 	.word	0x00000000


	//----- nvinfo : EIATTR_REGCOUNT
	.align		4
.L_32:
        /*00c0*/ 	.byte	0x04, 0x2f
        /*00c2*/ 	.short	(.L_34 - .L_33)
	.align		4
.L_33:
        /*00c4*/ 	.word	index@(_Z14get_candidatesPKfS0_iiifPiS1_)
        /*00c8*/ 	.word	0x0000001e


	//----- nvinfo : EIATTR_FRAME_SIZE
	.align		4
.L_34:
        /*00cc*/ 	.byte	0x04, 0x11
        /*00ce*/ 	.short	(.L_36 - .L_35)
	.align		4
.L_35:
        /*00d0*/ 	.word	index@(_Z14get_candidatesPKfS0_iiifPiS1_)
        /*00d4*/ 	.word	0x00000000


	//----- nvinfo : EIATTR_REGCOUNT
	.align		4
.L_36:
        /*00d8*/ 	.byte	0x04, 0x2f
        /*00da*/ 	.short	(.L_38 - .L_37)
	.align		4
.L_37:
        /*00dc*/ 	.word	index@(_Z11check_min_kPKiiPi)
        /*00e0*/ 	.word	0x00000008


	//----- nvinfo : EIATTR_FRAME_SIZE
	.align		4
.L_38:
        /*00e4*/ 	.byte	0x04, 0x11
        /*00e6*/ 	.short	(.L_40 - .L_39)
	.align		4
.L_39:
        /*00e8*/ 	.word	index@(_Z11check_min_kPKiiPi)
        /*00ec*/ 	.word	0x00000000


	//----- nvinfo : EIATTR_MIN_STACK_SIZE
	.align		4
.L_40:
        /*00f0*/ 	.byte	0x04, 0x12
        /*00f2*/ 	.short	(.L_42 - .L_41)
	.align		4
.L_41:
        /*00f4*/ 	.word	index@(_Z11check_min_kPKiiPi)
        /*00f8*/ 	.word	0x00000000


	//----- nvinfo : EIATTR_MIN_STACK_SIZE
	.align		4
.L_42:
        /*00fc*/ 	.byte	0x04, 0x12
        /*00fe*/ 	.short	(.L_44 - .L_43)
	.align		4
.L_43:
        /*0100*/ 	.word	index@(_Z14get_candidatesPKfS0_iiifPiS1_)
        /*0104*/ 	.word	0x00000000


	//----- nvinfo : EIATTR_MIN_STACK_SIZE
	.align		4
.L_44:
        /*0108*/ 	.byte	0x04, 0x12
        /*010a*/ 	.short	(.L_46 - .L_45)
	.align		4
.L_45:
        /*010c*/ 	.word	index@(_Z18get_min_interblockPKfiPf)
        /*0110*/ 	.word	0x00000000


	//----- nvinfo : EIATTR_MIN_STACK_SIZE
	.align		4
.L_46:
        /*0114*/ 	.byte	0x04, 0x12
        /*0116*/ 	.short	(.L_48 - .L_47)
	.align		4
.L_47:
        /*0118*/ 	.word	index@(_Z18get_min_intrablockPKfiiPf)
        /*011c*/ 	.word	0x00000000


	//----- nvinfo : EIATTR_MIN_STACK_SIZE
	.align		4
.L_48:
        /*0120*/ 	.byte	0x04, 0x12
        /*0122*/ 	.short	(.L_50 - .L_49)
	.align		4
.L_49:
        /*0124*/ 	.word	index@(_Z12padded_cdistPKfiS0_iiiiPfPi)
        /*0128*/ 	.word	0x00000000


	//----- nvinfo : EIATTR_MIN_STACK_SIZE
	.align		4
.L_50:
        /*012c*/ 	.byte	0x04, 0x12
        /*012e*/ 	.short	(.L_52 - .L_51)
	.align		4
.L_51:
        /*0130*/ 	.word	index@(_Z6cdist2PKfiS0_iiiPf)
        /*0134*/ 	.word	0x00000000


	//----- nvinfo : EIATTR_MIN_STACK_SIZE
	.align		4
.L_52:
        /*0138*/ 	.byte	0x04, 0x12
        /*013a*/ 	.short	(.L_54 - .L_53)
	.align		4
.L_53:
        /*013c*/ 	.word	index@(_Z5cdistPKfiS0_iiiPf)
        /*0140*/ 	.word	0x00000010
.L_54:


//--------------------- .nv.compat                --------------------------
	.section	.nv.compat,"",@"SHT_CUDA_COMPAT_INFO"
	.align	4
        /*0000*/ 	.byte	0x02, 0x09, 0x00, 0x00, 0x02, 0x02, 0x01, 0x00, 0x02, 0x05, 0x05, 0x00, 0x03, 0x07, 0x01, 0x01
        /*0010*/ 	.byte	0x02, 0x03, 0x00, 0x00, 0x02, 0x06, 0x01, 0x00, 0x04, 0x0b, 0x08, 0x00, 0x01, 0x00, 0x00, 0x00
        /*0020*/ 	.byte	0x00, 0x00, 0x00, 0x00


//--------------------- .nv.info._Z11check_min_kPKiiPi --------------------------
	.section	.nv.info._Z11check_min_kPKiiPi,"",@"SHT_CUDA_INFO"
	.sectionflags	@""
	.align	4


	//----- nvinfo : EIATTR_CUDA_API_VERSION
	.align		4
        /*0000*/ 	.byte	0x04, 0x37
        /*0002*/ 	.short	(.L_56 - .L_55)
.L_55:
        /*0004*/ 	.word	0x00000082


	//----- nvinfo : EIATTR_KPARAM_INFO
	.align		4
.L_56:
        /*0008*/ 	.byte	0x04, 0x17
        /*000a*/ 	.short	(.L_58 - .L_57)
.L_57:
        /*000c*/ 	.word	0x00000000
        /*0010*/ 	.short	0x0002
        /*0012*/ 	.short	0x0010
        /*0014*/ 	.byte	0x00, 0xf5, 0x21, 0x00


	//----- nvinfo : EIATTR_KPARAM_INFO
	.align		4
.L_58:
        /*0018*/ 	.byte	0x04, 0x17
        /*001a*/ 	.short	(.L_60 - .L_59)
.L_59:
        /*001c*/ 	.word	0x00000000
        /*0020*/ 	.short	0x0001
        /*0022*/ 	.short	0x0008
        /*0024*/ 	.byte	0x00, 0xf0, 0x11, 0x00


	//----- nvinfo : EIATTR_KPARAM_INFO
	.align		4
.L_60:
        /*0028*/ 	.byte	0x04, 0x17
        /*002a*/ 	.short	(.L_62 - .L_61)
.L_61:
        /*002c*/ 	.word	0x00000000
        /*0030*/ 	.short	0x0000
        /*0032*/ 	.short	0x0000
        /*0034*/ 	.byte	0x00, 0xf5, 0x21, 0x00


	//----- nvinfo : EIATTR_SPARSE_MMA_MASK
	.align		4
.L_62:
        /*0038*/ 	.byte	0x03, 0x50
        /*003a*/ 	.short	0x0000


	//----- nvinfo : EIATTR_MAXREG_COUNT
	.align		4
        /*003c*/ 	.byte	0x03, 0x1b
        /*003e*/ 	.short	0x00ff


	//----- nvinfo : EIATTR_MERCURY_ISA_VERSION
	.align		4
        /*0040*/ 	.byte	0x03, 0x5f
        /*0042*/ 	.short	0x0101


	//----- nvinfo : EIATTR_VRC_CTA_INIT_COUNT
	.align		4
        /*0044*/ 	.byte	0x02, 0x4a
	.zero		1
	.zero		1


	//----- nvinfo : EIATTR_EXIT_INSTR_OFFSETS
	.align		4
        /*0048*/ 	.byte	0x04, 0x1c
        /*004a*/ 	.short	(.L_64 - .L_63)


	//   ....[0]....
.L_63:
        /*004c*/ 	.word	0x000000b0


	//   ....[1]....
        /*0050*/ 	.word	0x000000f0


	//----- nvinfo : EIATTR_CBANK_PARAM_SIZE
	.align		4
.L_64:
        /*0054*/ 	.byte	0x03, 0x19
        /*0056*/ 	.short	0x0018


	//----- nvinfo : EIATTR_PARAM_CBANK
	.align		4
        /*0058*/ 	.byte	0x04, 0x0a
        /*005a*/ 	.short	(.L_66 - .L_65)
	.align		4
.L_65:
        /*005c*/ 	.word	index@(.nv.constant0._Z11check_min_kPKiiPi)
        /*0060*/ 	.short	0x0380
        /*0062*/ 	.short	0x0018


	//----- nvinfo : EIATTR_SW_WAR
	.align		4
.L_66:
        /*0064*/ 	.byte	0x04, 0x36
        /*0066*/ 	.short	(.L_68 - .L_67)
.L_67:
        /*0068*/ 	.word	0x00000008
.L_68:


//--------------------- .nv.info._Z14get_candidatesPKfS0_iiifPiS1_ --------------------------
	.section	.nv.info._Z14get_candidatesPKfS0_iiifPiS1_,"",@"SHT_CUDA_INFO"
	.sectionflags	@""
	.align	4


	//----- nvinfo : EIATTR_CUDA_API_VERSION
	.align		4
        /*0000*/ 	.byte	0x04, 0x37
        /*0002*/ 	.short	(.L_70 - .L_69)
.L_69:
        /*0004*/ 	.word	0x00000082


	//----- nvinfo : EIATTR_KPARAM_INFO
	.align		4
.L_70:
        /*0008*/ 	.byte	0x04, 0x17
        /*000a*/ 	.short	(.L_72 - .L_71)
.L_71:
        /*000c*/ 	.word	0x00000000
        /*0010*/ 	.short	0x0007
        /*0012*/ 	.short	0x0028
        /*0014*/ 	.byte	0x00, 0xf5, 0x21, 0x00


	//----- nvinfo : EIATTR_KPARAM_INFO
	.align		4
.L_72:
        /*0018*/ 	.byte	0x04, 0x17
        /*001a*/ 	.short	(.L_74 - .L_73)
.L_73:
        /*001c*/ 	.word	0x00000000
        /*0020*/ 	.short	0x0006
        /*0022*/ 	.short	0x0020
        /*0024*/ 	.byte	0x00, 0xf5, 0x21, 0x00


	//----- nvinfo : EIATTR_KPARAM_INFO
	.align		4
.L_74:
        /*0028*/ 	.byte	0x04, 0x17
        /*002a*/ 	.short	(.L_76 - .L_75)
.L_75:
        /*002c*/ 	.word	0x00000000
        /*0030*/ 	.short	0x0005
        /*0032*/ 	.short	0x001c
        /*0034*/ 	.byte	0x00, 0xf0, 0x11, 0x00


	//----- nvinfo : EIATTR_KPARAM_INFO
	.align		4
.L_76:
        /*0038*/ 	.byte	0x04, 0x17
        /*003a*/ 	.short	(.L_78 - .L_77)
.L_77:
        /*003c*/ 	.word	0x00000000
        /*0040*/ 	.short	0x0004
        /*0042*/ 	.short	0x0018
        /*0044*/ 	.byte	0x00, 0xf0, 0x11, 0x00


	//----- nvinfo : EIATTR_KPARAM_INFO
	.align		4
.L_78:
        /*0048*/ 	.byte	0x04, 0x17
        /*004a*/ 	.short	(.L_80 - .L_79)
.L_79:
        /*004c*/ 	.word	0x00000000
        /*0050*/ 	.short	0x0003
        /*0052*/ 	.short	0x0014
        /*0054*/ 	.byte	0x00, 0xf0, 0x11, 0x00


	//----- nvinfo : EIATTR_KPARAM_INFO
	.align		4
.L_80:
        /*0058*/ 	.byte	0x04, 0x17
        /*005a*/ 	.short	(.L_82 - .L_81)
.L_81:
        /*005c*/ 	.word	0x00000000
        /*0060*/ 	.short	0x0002
        /*0062*/ 	.short	0x0010
        /*0064*/ 	.byte	0x00, 0xf0, 0x11, 0x00


	//----- nvinfo : EIATTR_KPARAM_INFO
	.align		4
.L_82:
        /*0068*/ 	.byte	0x04, 0x17
        /*006a*/ 	.short	(.L_84 - .L_83)
.L_83:
        /*006c*/ 	.word	0x00000000
        /*0070*/ 	.short	0x0001
        /*0072*/ 	.short	0x0008
        /*0074*/ 	.byte	0x00, 0xf5, 0x21, 0x00


	//----- nvinfo : EIATTR_KPARAM_INFO
	.align		4
.L_84:
        /*0078*/ 	.byte	0x04, 0x17
        /*007a*/ 	.short	(.L_86 - .L_85)
.L_85:
        /*007c*/ 	.word	0x00000000
        /*0080*/ 	.short	0x0000
        /*0082*/ 	.short	0x0000
        /*0084*/ 	.byte	0x00, 0xf5, 0x21, 0x00


	//----- nvinfo : EIATTR_SPARSE_MMA_MASK
	.align		4
.L_86:
        /*0088*/ 	.byte	0x03, 0x50
        /*008a*/ 	.short	0x0000


	//----- nvinfo : EIATTR_MAXREG_COUNT
	.align		4
        /*008c*/ 	.byte	0x03, 0x1b
        /*008e*/ 	.short	0x00ff


	//----- nvinfo : EIATTR_MERCURY_ISA_VERSION
	.align		4
        /*0090*/ 	.byte	0x03, 0x5f
        /*0092*/ 	.short	0x0101


	//----- nvinfo : EIATTR_INT_WARP_WIDE_INSTR_OFFSETS
	.align		4
        /*0094*/ 	.byte	0x04, 0x31
        /*0096*/ 	.short	(.L_88 - .L_87)


	//   ....[0]....
.L_87:
        /*0098*/ 	.word	0x00000390


	//   ....[1]....
        /*009c*/ 	.word	0x000004a0


	//   ....[2]....
        /*00a0*/ 	.word	0x000005b0


	//   ....[3]....
        /*00a4*/ 	.word	0x000006d0


	//   ....[4]....
        /*00a8*/ 	.word	0x00000900


	//----- nvinfo : EIATTR_VRC_CTA_INIT_COUNT
	.align		4
.L_88:
        /*00ac*/ 	.byte	0x02, 0x4a
	.zero		1
	.zero		1


	//----- nvinfo : EIATTR_EXIT_INSTR_OFFSETS
	.align		4
        /*00b0*/ 	.byte	0x04, 0x1c
        /*00b2*/ 	.short	(.L_90 - .L_89)


	//   ....[0]....
.L_89:
        /*00b4*/ 	.word	0x00000040


	//   ....[1]....
        /*00b8*/ 	.word	0x000007c0


	//   ....[2]....
        /*00bc*/ 	.word	0x000009b0


	//----- nvinfo : EIATTR_CRS_STACK_SIZE
	.align		4
.L_90:
        /*00c0*/ 	.byte	0x04, 0x1e
        /*00c2*/ 	.short	(.L_92 - .L_91)
.L_91:
        /*00c4*/ 	.word	0x00000000


	//----- nvinfo : EIATTR_CBANK_PARAM_SIZE
	.align		4
.L_92:
        /*00c8*/ 	.byte	0x03, 0x19
        /*00ca*/ 	.short	0x0030


	//----- nvinfo : EIATTR_PARAM_CBANK
	.align		4
        /*00cc*/ 	.byte	0x04, 0x0a
        /*00ce*/ 	.short	(.L_94 - .L_93)
	.align		4
.L_93:
        /*00d0*/ 	.word	index@(.nv.constant0._Z14get_candidatesPKfS0_iiifPiS1_)
        /*00d4*/ 	.short	0x0380
        /*00d6*/ 	.short	0x0030


	//----- nvinfo : EIATTR_SW_WAR
	.align		4
.L_94:
        /*00d8*/ 	.byte	0x04, 0x36
        /*00da*/ 	.short	(.L_96 - .L_95)
.L_95:
        /*00dc*/ 	.word	0x00000008
.L_96:


//--------------------- .nv.info._Z18get_min_interblockPKfiPf --------------------------
	.section	.nv.info._Z18get_min_interblockPKfiPf,"",@"SHT_CUDA_INFO"
	.sectionflags	@""
	.align	4


	//----- nvinfo : EIATTR_CUDA_API_VERSION
	.align		4
        /*0000*/ 	.byte	0x04, 0x37
        /*0002*/ 	.short	(.L_98 - .L_97)
.L_97:
        /*0004*/ 	.word	0x00000082


	//----- nvinfo : EIATTR_KPARAM_INFO
	.align		4
.L_98:
        /*0008*/ 	.byte	0x04, 0x17
        /*000a*/ 	.short	(.L_100 - .L_99)
.L_99:
        /*000c*/ 	.word	0x00000000
        /*0010*/ 	.short	0x0002
        /*0012*/ 	.short	0x0010
        /*0014*/ 	.byte	0x00, 0xf5, 0x21, 0x00


	//----- nvinfo : EIATTR_KPARAM_INFO
	.align		4
.L_100:
        /*0018*/ 	.byte	0x04, 0x17
        /*001a*/ 	.short	(.L_102 - .L_101)
.L_101:
        /*001c*/ 	.word	0x00000000
        /*0020*/ 	.short	0x0001
        /*0022*/ 	.short	0x0008
        /*0024*/ 	.byte	0x00, 0xf0, 0x11, 0x00


	//----- nvinfo : EIATTR_KPARAM_INFO
	.align		4
.L_102:
        /*0028*/ 	.byte	0x04, 0x17
        /*002a*/ 	.short	(.L_104 - .L_103)
.L_103:
        /*002c*/ 	.word	0x00000000
        /*0030*/ 	.short	0x0000
        /*0032*/ 	.short	0x0000
        /*0034*/ 	.byte	0x00, 0xf5, 0x21, 0x00


	//----- nvinfo : EIATTR_SPARSE_MMA_MASK
	.align		4
.L_104:
        /*0038*/ 	.byte	0x03, 0x50
        /*003a*/ 	.short	0x0000


	//----- nvinfo : EIATTR_MAXREG_COUNT
	.align		4
        /*003c*/ 	.byte	0x03, 0x1b
        /*003e*/ 	.short	0x00ff


	//----- nvinfo : EIATTR_NUM_BARRIERS
	.align		4
        /*0040*/ 	.byte	0x02, 0x4c
        /*0042*/ 	.byte	0x01
	.zero		1


	//----- nvinfo : EIATTR_MERCURY_ISA_VERSION
	.align		4
        /*0044*/ 	.byte	0x03, 0x5f
        /*0046*/ 	.short	0x0101


	//----- nvinfo : EIATTR_VRC_CTA_INIT_COUNT
	.align		4
        /*0048*/ 	.byte	0x02, 0x4a
	.zero		1
	.zero		1


	//----- nvinfo : EIATTR_EXIT_INSTR_OFFSETS
	.align		4
        /*004c*/ 	.byte	0x04, 0x1c
        /*004e*/ 	.short	(.L_106 - .L_105)


	//   ....[0]....
.L_105:
        /*0050*/ 	.word	0x000001f0


	//   ....[1]....
        /*0054*/ 	.word	0x00000280


	//----- nvinfo : EIATTR_CRS_STACK_SIZE
	.align		4
.L_106:
        /*0058*/ 	.byte	0x04, 0x1e
        /*005a*/ 	.short	(.L_108 - .L_107)
.L_107:
        /*005c*/ 	.word	0x00000000


	//----- nvinfo : EIATTR_CBANK_PARAM_SIZE
	.align		4
.L_108:
        /*0060*/ 	.byte	0x03, 0x19
        /*0062*/ 	.short	0x0018


	//----- nvinfo : EIATTR_PARAM_CBANK
	.align		4
        /*0064*/ 	.byte	0x04, 0x0a
        /*0066*/ 	.short	(.L_110 - .L_109)
	.align		4
.L_109:
        /*0068*/ 	.word	index@(.nv.constant0._Z18get_min_interblockPKfiPf)
        /*006c*/ 	.short	0x0380
        /*006e*/ 	.short	0x0018


	//----- nvinfo : EIATTR_SW_WAR
	.align		4
.L_110:
        /*0070*/ 	.byte	0x04, 0x36
        /*0072*/ 	.short	(.L_112 - .L_111)
.L_111:
        /*0074*/ 	.word	0x00000008
.L_112:


//--------------------- .nv.info._Z18get_min_intrablockPKfiiPf --------------------------
	.section	.nv.info._Z18get_min_intrablockPKfiiPf,"",@"SHT_CUDA_INFO"
	.sectionflags	@""
	.align	4


	//----- nvinfo : EIATTR_CUDA_API_VERSION
	.align		4
        /*0000*/ 	.byte	0x04, 0x37
        /*0002*/ 	.short	(.L_114 - .L_113)
.L_113:
        /*0004*/ 	.word	0x00000082


	//----- nvinfo : EIATTR_KPARAM_INFO
	.align		4
.L_114:
        /*0008*/ 	.byte	0x04, 0x17
        /*000a*/ 	.short	(.L_116 - .L_115)
.L_115:
        /*000c*/ 	.word	0x00000000
        /*0010*/ 	.short	0x0003
        /*0012*/ 	.short	0x0010
        /*0014*/ 	.byte	0x00, 0xf5, 0x21, 0x00


	//----- nvinfo : EIATTR_KPARAM_INFO
	.align		4
.L_116:
        /*0018*/ 	.byte	0x04, 0x17
        /*001a*/ 	.short	(.L_118 - .L_117)
.L_117:
        /*001c*/ 	.word	0x00000000
        /*0020*/ 	.short	0x0002
        /*0022*/ 	.short	0x000c
        /*0024*/ 	.byte	0x00, 0xf0, 0x11, 0x00


	//----- nvinfo : EIATTR_KPARAM_INFO
	.align		4
.L_118:
        /*0028*/ 	.byte	0x04, 0x17
        /*002a*/ 	.short	(.L_120 - .L_119)
.L_119:
        /*002c*/ 	.word	0x00000000
        /*0030*/ 	.short	0x0001
        /*0032*/ 	.short	0x0008
        /*0034*/ 	.byte	0x00, 0xf0, 0x11, 0x00


	//----- nvinfo : EIATTR_KPARAM_INFO
	.align		4
.L_120:
        /*0038*/ 	.byte	0x04, 0x17
        /*003a*/ 	.short	(.L_122 - .L_121)
.L_121:
        /*003c*/ 	.word	0x00000000
        /*0040*/ 	.short	0x0000
        /*0042*/ 	.short	0x0000
        /*0044*/ 	.byte	0x00, 0xf5, 0x21, 0x00


	//----- nvinfo : EIATTR_SPARSE_MMA_MASK
	.align		4
.L_122:
        /*0048*/ 	.byte	0x03, 0x50
        /*004a*/ 	.short	0x0000


	//----- nvinfo : EIATTR_MAXREG_COUNT
	.align		4
        /*004c*/ 	.byte	0x03, 0x1b
        /*004e*/ 	.short	0x00ff


	//----- nvinfo : EIATTR_NUM_BARRIERS
	.align		4
        /*0050*/ 	.byte	0x02, 0x4c
        /*0052*/ 	.byte	0x01
	.zero		1


	//----- nvinfo : EIATTR_MERCURY_ISA_VERSION
	.align		4
        /*0054*/ 	.byte	0x03, 0x5f
        /*0056*/ 	.short	0x0101


	//----- nvinfo : EIATTR_VRC_CTA_INIT_COUNT
	.align		4
        /*0058*/ 	.byte	0x02, 0x4a
	.zero		1
	.zero		1


	//----- nvinfo : EIATTR_EXIT_INSTR_OFFSETS
	.align		4
        /*005c*/ 	.byte	0x04, 0x1c
        /*005e*/ 	.short	(.L_124 - .L_123)


	//   ....[0]....
.L_123:
        /*0060*/ 	.word	0x00000230


	//   ....[1]....
        /*0064*/ 	.word	0x000002b0


	//----- nvinfo : EIATTR_CRS_STACK_SIZE
	.align		4
.L_124:
        /*0068*/ 	.byte	0x04, 0x1e
        /*006a*/ 	.short	(.L_126 - .L_125)
.L_125:
        /*006c*/ 	.word	0x00000000


	//----- nvinfo : EIATTR_CBANK_PARAM_SIZE
	.align		4
.L_126:
        /*0070*/ 	.byte	0x03, 0x19
        /*0072*/ 	.short	0x0018


	//----- nvinfo : EIATTR_PARAM_CBANK
	.align		4
        /*0074*/ 	.byte	0x04, 0x0a
        /*0076*/ 	.short	(.L_128 - .L_127)
	.align		4
.L_127:
        /*0078*/ 	.word	index@(.nv.constant0._Z18get_min_intrablockPKfiiPf)
        /*007c*/ 	.short	0x0380
        /*007e*/ 	.short	0x0018


	//----- nvinfo : EIATTR_SW_WAR
	.align		4
.L_128:
        /*0080*/ 	.byte	0x04, 0x36
        /*0082*/ 	.short	(.L_130 - .L_129)
.L_129:
        /*0084*/ 	.word	0x00000008
.L_130:


//--------------------- .nv.info._Z12padded_cdistPKfiS0_iiiiPfPi --------------------------
	.section	.nv.info._Z12padded_cdistPKfiS0_iiiiPfPi,"",@"SHT_CUDA_INFO"
	.sectionflags	@""
	.align	4


	//----- nvinfo : EIATTR_CUDA_API_VERSION
	.align		4
        /*0000*/ 	.byte	0x04, 0x37
        /*0002*/ 	.short	(.L_132 - .L_131)
.L_131:
        /*0004*/ 	.word	0x00000082


	//----- nvinfo : EIATTR_KPARAM_INFO
	.align		4
.L_132:
        /*0008*/ 	.byte	0x04, 0x17
        /*000a*/ 	.short	(.L_134 - .L_133)
.L_133:
        /*000c*/ 	.word	0x00000000
        /*0010*/ 	.short	0x0008
        /*0012*/ 	.short	0x0030
        /*0014*/ 	.byte	0x00, 0xf5, 0x21, 0x00


	//----- nvinfo : EIATTR_KPARAM_INFO
	.align		4
.L_134:
        /*0018*/ 	.byte	0x04, 0x17
        /*001a*/ 	.short	(.L_136 - .L_135)
.L_135:
        /*001c*/ 	.word	0x00000000
        /*0020*/ 	.short	0x0007
        /*0022*/ 	.short	0x0028
        /*0024*/ 	.byte	0x00, 0xf5, 0x21, 0x00


	//----- nvinfo : EIATTR_KPARAM_INFO
	.align		4
.L_136:
        /*0028*/ 	.byte	0x04, 0x17
        /*002a*/ 	.short	(.L_138 - .L_137)
.L_137:
        /*002c*/ 	.word	0x00000000
        /*0030*/ 	.short	0x0006
        /*0032*/ 	.short	0x0024
        /*0034*/ 	.byte	0x00, 0xf0, 0x11, 0x00


	//----- nvinfo : EIATTR_KPARAM_INFO
	.align		4
.L_138:
        /*0038*/ 	.byte	0x04, 0x17
        /*003a*/ 	.short	(.L_140 - .L_139)
.L_139:
        /*003c*/ 	.word	0x00000000
        /*0040*/ 	.short	0x0005
        /*0042*/ 	.short	0x0020
        /*0044*/ 	.byte	0x00, 0xf0, 0x11, 0x00


	//----- nvinfo : EIATTR_KPARAM_INFO
	.align		4
.L_140:
        /*0048*/ 	.byte	0x04, 0x17
        /*004a*/ 	.short	(.L_142 - .L_141)
.L_141:
        /*004c*/ 	.word	0x00000000
        /*0050*/ 	.short	0x0004
        /*0052*/ 	.short	0x001c
        /*0054*/ 	.byte	0x00, 0xf0, 0x11, 0x00


	//----- nvinfo : EIATTR_KPARAM_INFO
	.align		4
.L_142:
        /*0058*/ 	.byte	0x04, 0x17
        /*005a*/ 	.short	(.L_144 - .L_143)
.L_143:
        /*005c*/ 	.word	0x00000000
        /*0060*/ 	.short	0x0003
        /*0062*/ 	.short	0x0018
        /*0064*/ 	.byte	0x00, 0xf0, 0x11, 0x00


	//----- nvinfo : EIATTR_KPARAM_INFO
	.align		4
.L_144:
        /*0068*/ 	.byte	0x04, 0x17
        /*006a*/ 	.short	(.L_146 - .L_145)
.L_145:
        /*006c*/ 	.word	0x00000000
        /*0070*/ 	.short	0x0002
        /*0072*/ 	.short	0x0010
        /*0074*/ 	.byte	0x00, 0xf5, 0x21, 0x00


	//----- nvinfo : EIATTR_KPARAM_INFO
	.align		4
.L_146:
        /*0078*/ 	.byte	0x04, 0x17
        /*007a*/ 	.short	(.L_148 - .L_147)
.L_147:
        /*007c*/ 	.word	0x00000000
        /*0080*/ 	.short	0x0001
        /*0082*/ 	.short	0x0008
        /*0084*/ 	.byte	0x00, 0xf0, 0x11, 0x00


	//----- nvinfo : EIATTR_KPARAM_INFO
	.align		4
.L_148:
        /*0088*/ 	.byte	0x04, 0x17
        /*008a*/ 	.short	(.L_150 - .L_149)
.L_149:
        /*008c*/ 	.word	0x00000000
        /*0090*/ 	.short	0x0000
        /*0092*/ 	.short	0x0000
        /*0094*/ 	.byte	0x00, 0xf5, 0x21, 0x00


	//----- nvinfo : EIATTR_SPARSE_MMA_MASK
	.align		4
.L_150:
        /*0098*/ 	.byte	0x03, 0x50
        /*009a*/ 	.short	0x0000


	//----- nvinfo : EIATTR_MAXREG_COUNT
	.align		4
        /*009c*/ 	.byte	0x03, 0x1b
        /*009e*/ 	.short	0x00ff


	//----- nvinfo : EIATTR_NUM_BARRIERS
	.align		4
        /*00a0*/ 	.byte	0x02, 0x4c
        /*00a2*/ 	.byte	0x01
	.zero		1


	//----- nvinfo : EIATTR_MERCURY_ISA_VERSION
	.align		4
        /*00a4*/ 	.byte	0x03, 0x5f
        /*00a6*/ 	.short	0x0101


	//----- nvinfo : EIATTR_VRC_CTA_INIT_COUNT
	.align		4
        /*00a8*/ 	.byte	0x02, 0x4a
	.zero		1
	.zero		1


	//----- nvinfo : EIATTR_EXIT_INSTR_OFFSETS
	.align		4
        /*00ac*/ 	.byte	0x04, 0x1c
        /*00ae*/ 	.short	(.L_152 - .L_151)


	//   ....[0]....
.L_151:
        /*00b0*/ 	.word	0x000005b0


	//   ....[1]....
        /*00b4*/ 	.word	0x00000910


	//----- nvinfo : EIATTR_CRS_STACK_SIZE
	.align		4
.L_152:
        /*00b8*/ 	.byte	0x04, 0x1e
        /*00ba*/ 	.short	(.L_154 - .L_153)
.L_153:
        /*00bc*/ 	.word	0x00000000


	//----- nvinfo : EIATTR_CBANK_PARAM_SIZE
	.align		4
.L_154:
        /*00c0*/ 	.byte	0x03, 0x19
        /*00c2*/ 	.short	0x0038


	//----- nvinfo : EIATTR_PARAM_CBANK
	.align		4
        /*00c4*/ 	.byte	0x04, 0x0a
        /*00c6*/ 	.short	(.L_156 - .L_155)
	.align		4
.L_155:
        /*00c8*/ 	.word	index@(.nv.constant0._Z12padded_cdistPKfiS0_iiiiPfPi)
        /*00cc*/ 	.short	0x0380
        /*00ce*/ 	.short	0x0038


	//----- nvinfo : EIATTR_SW_WAR
	.align		4
.L_156:
        /*00d0*/ 	.byte	0x04, 0x36
        /*00d2*/ 	.short	(.L_158 - .L_157)
.L_157:
        /*00d4*/ 	.word	0x00000008
.L_158:


//--------------------- .nv.info._Z6cdist2PKfiS0_iiiPf --------------------------
	.section	.nv.info._Z6cdist2PKfiS0_iiiPf,"",@"SHT_CUDA_INFO"
	.sectionflags	@""
	.align	4


	//----- nvinfo : EIATTR_CUDA_API_VERSION
	.align		4
        /*0000*/ 	.byte	0x04, 0x37
        /*0002*/ 	.short	(.L_160 - .L_159)
.L_159:
        /*0004*/ 	.word	0x00000082


	//----- nvinfo : EIATTR_KPARAM_INFO
	.align		4
.L_160:
        /*0008*/ 	.byte	0x04, 0x17
        /*000a*/ 	.short	(.L_162 - .L_161)
.L_161:
        /*000c*/ 	.word	0x00000000
        /*0010*/ 	.short	0x0006
        /*0012*/ 	.short	0x0028
        /*0014*/ 	.byte	0x00, 0xf5, 0x21, 0x00


	//----- nvinfo : EIATTR_KPARAM_INFO
	.align		4
.L_162:
        /*0018*/ 	.byte	0x04, 0x17
        /*001a*/ 	.short	(.L_164 - .L_163)
.L_163:
        /*001c*/ 	.word	0x00000000
        /*0020*/ 	.short	0x0005
        /*0022*/ 	.short	0x0020
        /*0024*/ 	.byte	0x00, 0xf0, 0x11, 0x00


	//----- nvinfo : EIATTR_KPARAM_INFO
	.align		4
.L_164:
        /*0028*/ 	.byte	0x04, 0x17
        /*002a*/ 	.short	(.L_166 - .L_165)
.L_165:
        /*002c*/ 	.word	0x00000000
        /*0030*/ 	.short	0x0004
        /*0032*/ 	.short	0x001c
        /*0034*/ 	.byte	0x00, 0xf0, 0x11, 0x00


	//----- nvinfo : EIATTR_KPARAM_INFO
	.align		4
.L_166:
        /*0038*/ 	.byte	0x04, 0x17
        /*003a*/ 	.short	(.L_168 - .L_167)
.L_167:
        /*003c*/ 	.word	0x00000000
        /*0040*/ 	.short	0x0003
        /*0042*/ 	.short	0x0018
        /*0044*/ 	.byte	0x00, 0xf0, 0x11, 0x00


	//----- nvinfo : EIATTR_KPARAM_INFO
	.align		4
.L_168:
        /*0048*/ 	.byte	0x04, 0x17
        /*004a*/ 	.short	(.L_170 - .L_169)
.L_169:
        /*004c*/ 	.word	0x00000000
        /*0050*/ 	.short	0x0002
        /*0052*/ 	.short	0x0010
        /*0054*/ 	.byte	0x00, 0xf5, 0x21, 0x00


	//----- nvinfo : EIATTR_KPARAM_INFO
	.align		4
.L_170:
        /*0058*/ 	.byte	0x04, 0x17
        /*005a*/ 	.short	(.L_172 - .L_171)
.L_171:
        /*005c*/ 	.word	0x00000000
        /*0060*/ 	.short	0x0001
        /*0062*/ 	.short	0x0008
        /*0064*/ 	.byte	0x00, 0xf0, 0x11, 0x00


	//----- nvinfo : EIATTR_KPARAM_INFO
	.align		4
.L_172:
        /*0068*/ 	.byte	0x04, 0x17
        /*006a*/ 	.short	(.L_174 - .L_173)
.L_173:
        /*006c*/ 	.word	0x00000000
        /*0070*/ 	.short	0x0000
        /*0072*/ 	.short	0x0000
        /*0074*/ 	.byte	0x00, 0xf5, 0x21, 0x00


	//----- nvinfo : EIATTR_SPARSE_MMA_MASK
	.align		4
.L_174:
        /*0078*/ 	.byte	0x03, 0x50
        /*007a*/ 	.short	0x0000


	//----- nvinfo : EIATTR_MAXREG_COUNT
	.align		4
        /*007c*/ 	.byte	0x03, 0x1b
        /*007e*/ 	.short	0x00ff


	//----- nvinfo : EIATTR_NUM_BARRIERS
	.align		4
        /*0080*/ 	.byte	0x02, 0x4c
        /*0082*/ 	.byte	0x01
	.zero		1


	//----- nvinfo : EIATTR_MERCURY_ISA_VERSION
	.align		4
        /*0084*/ 	.byte	0x03, 0x5f
        /*0086*/ 	.short	0x0101


	//----- nvinfo : EIATTR_VRC_CTA_INIT_COUNT
	.align		4
        /*0088*/ 	.byte	0x02, 0x4a
	.zero		1
	.zero		1


	//----- nvinfo : EIATTR_EXIT_INSTR_OFFSETS
	.align		4
        /*008c*/ 	.byte	0x04, 0x1c
        /*008e*/ 	.short	(.L_176 - .L_175)


	//   ....[0]....
.L_175:
        /*0090*/ 	.word	0x00000430


	//   ....[1]....
        /*0094*/ 	.word	0x00000740


	//----- nvinfo : EIATTR_CRS_STACK_SIZE
	.align		4
.L_176:
        /*0098*/ 	.byte	0x04, 0x1e
        /*009a*/ 	.short	(.L_178 - .L_177)
.L_177:
        /*009c*/ 	.word	0x00000000


	//----- nvinfo : EIATTR_CBANK_PARAM_SIZE
	.align		4
.L_178:
        /*00a0*/ 	.byte	0x03, 0x19
        /*00a2*/ 	.short	0x0030


	//----- nvinfo : EIATTR_PARAM_CBANK
	.align		4
        /*00a4*/ 	.byte	0x04, 0x0a
        /*00a6*/ 	.short	(.L_180 - .L_179)
	.align		4
.L_179:
        /*00a8*/ 	.word	index@(.nv.constant0._Z6cdist2PKfiS0_iiiPf)
        /*00ac*/ 	.short	0x0380
        /*00ae*/ 	.short	0x0030


	//----- nvinfo : EIATTR_SW_WAR
	.align		4
.L_180:
        /*00b0*/ 	.byte	0x04, 0x36
        /*00b2*/ 	.short	(.L_182 - .L_181)
.L_181:
        /*00b4*/ 	.word	0x00000008
.L_182:


//--------------------- .nv.info._Z5cdistPKfiS0_iiiPf --------------------------
	.section	.nv.info._Z5cdistPKfiS0_iiiPf,"",@"SHT_CUDA_INFO"
	.sectionflags	@""
	.align	4


	//----- nvinfo : EIATTR_CUDA_API_VERSION
	.align		4
        /*0000*/ 	.byte	0x04, 0x37
        /*0002*/ 	.short	(.L_184 - .L_183)
.L_183:
        /*0004*/ 	.word	0x00000082


	//----- nvinfo : EIATTR_KPARAM_INFO
	.align		4
.L_184:
        /*0008*/ 	.byte	0x04, 0x17
        /*000a*/ 	.short	(.L_186 - .L_185)
.L_185:
        /*000c*/ 	.word	0x00000000
        /*0010*/ 	.short	0x0006
        /*0012*/ 	.short	0x0028
        /*0014*/ 	.byte	0x00, 0xf5, 0x21, 0x00


	//----- nvinfo : EIATTR_KPARAM_INFO
	.align		4
.L_186:
        /*0018*/ 	.byte	0x04, 0x17
        /*001a*/ 	.short	(.L_188 - .L_187)
.L_187:
        /*001c*/ 	.word	0x00000000
        /*0020*/ 	.short	0x0005
        /*0022*/ 	.short	0x0020
        /*0024*/ 	.byte	0x00, 0xf0, 0x11, 0x00


	//----- nvinfo : EIATTR_KPARAM_INFO
	.align		4
.L_188:
        /*0028*/ 	.byte	0x04, 0x17
        /*002a*/ 	.short	(.L_190 - .L_189)
.L_189:
        /*002c*/ 	.word	0x00000000
        /*0030*/ 	.short	0x0004
        /*0032*/ 	.short	0x001c
        /*0034*/ 	.byte	0x00, 0xf0, 0x11, 0x00


	//----- nvinfo : EIATTR_KPARAM_INFO
	.align		4
.L_190:
        /*0038*/ 	.byte	0x04, 0x17
        /*003a*/ 	.short	(.L_192 - .L_191)
.L_191:
        /*003c*/ 	.word	0x00000000
        /*0040*/ 	.short	0x0003
        /*0042*/ 	.short	0x0018
        /*0044*/ 	.byte	0x00, 0xf0, 0x11, 0x00


	//----- nvinfo : EIATTR_KPARAM_INFO
	.align		4
.L_192:
        /*0048*/ 	.byte	0x04, 0x17
        /*004a*/ 	.short	(.L_194 - .L_193)
.L_193:
        /*004c*/ 	.word	0x00000000
        /*0050*/ 	.short	0x0002
        /*0052*/ 	.short	0x0010
        /*0054*/ 	.byte	0x00, 0xf5, 0x21, 0x00


	//----- nvinfo : EIATTR_KPARAM_INFO
	.align		4
.L_194:
        /*0058*/ 	.byte	0x04, 0x17
        /*005a*/ 	.short	(.L_196 - .L_195)
.L_195:
        /*005c*/ 	.word	0x00000000
        /*0060*/ 	.short	0x0001
        /*0062*/ 	.short	0x0008
        /*0064*/ 	.byte	0x00, 0xf0, 0x11, 0x00


	//----- nvinfo : EIATTR_KPARAM_INFO
	.align		4
.L_196:
        /*0068*/ 	.byte	0x04, 0x17
        /*006a*/ 	.short	(.L_198 - .L_197)
.L_197:
        /*006c*/ 	.word	0x00000000
        /*0070*/ 	.short	0x0000
        /*0072*/ 	.short	0x0000
        /*0074*/ 	.byte	0x00, 0xf5, 0x21, 0x00


	//----- nvinfo : EIATTR_SPARSE_MMA_MASK
	.align		4
.L_198:
        /*0078*/ 	.byte	0x03, 0x50
        /*007a*/ 	.short	0x0000


	//----- nvinfo : EIATTR_MAXREG_COUNT
	.align		4
        /*007c*/ 	.byte	0x03, 0x1b
        /*007e*/ 	.short	0x00ff


	//----- nvinfo : EIATTR_NUM_BARRIERS
	.align		4
        /*0080*/ 	.byte	0x02, 0x4c
        /*0082*/ 	.byte	0x01
	.zero		1


	//----- nvinfo : EIATTR_EXTERNS
	.align		4
        /*0084*/ 	.byte	0x04, 0x0f
        /*0086*/ 	.short	(.L_200 - .L_199)


	//   ....[0]....
	.align		4
.L_199:
        /*0088*/ 	.word	index@(vprintf)


	//----- nvinfo : EIATTR_MERCURY_ISA_VERSION
	.align		4
.L_200:
        /*008c*/ 	.byte	0x03, 0x5f
        /*008e*/ 	.short	0x0101


	//----- nvinfo : EIATTR_VRC_CTA_INIT_COUNT
	.align		4
        /*0090*/ 	.byte	0x02, 0x4a
	.zero		1
	.zero		1


	//----- nvinfo : EIATTR_SYSCALL_OFFSETS
	.align		4
        /*0094*/ 	.byte	0x04, 0x46
        /*0096*/ 	.short	(.L_202 - .L_201)


	//   ....[0]....
.L_201:
        /*0098*/ 	.word	0x00000300


	//   ....[1]....
        /*009c*/ 	.word	0x000003d0


	//   ....[2]....
        /*00a0*/ 	.word	0x000004a0


	//----- nvinfo : EIATTR_EXIT_INSTR_OFFSETS
	.align		4
.L_202:
        /*00a4*/ 	.byte	0x04, 0x1c
        /*00a6*/ 	.short	(.L_204 - .L_203)


	//   ....[0]....
.L_203:
        /*00a8*/ 	.word	0x00000680


	//   ....[1]....
        /*00ac*/ 	.word	0x000009a0


	//----- nvinfo : EIATTR_CRS_STACK_SIZE
	.align		4
.L_204:
        /*00b0*/ 	.byte	0x04, 0x1e
        /*00b2*/ 	.short	(.L_206 - .L_205)
.L_205:
        /*00b4*/ 	.word	0x00000000


	//----- nvinfo : EIATTR_CBANK_PARAM_SIZE
	.align		4
.L_206:
        /*00b8*/ 	.byte	0x03, 0x19
        /*00ba*/ 	.short	0x0030


	//----- nvinfo : EIATTR_PARAM_CBANK
	.align		4
        /*00bc*/ 	.byte	0x04, 0x0a
        /*00be*/ 	.short	(.L_208 - .L_207)
	.align		4
.L_207:
        /*00c0*/ 	.word	index@(.nv.constant0._Z5cdistPKfiS0_iiiPf)
        /*00c4*/ 	.short	0x0380
        /*00c6*/ 	.short	0x0030


	//----- nvinfo : EIATTR_SW_WAR
	.align		4
.L_208:
        /*00c8*/ 	.byte	0x04, 0x36
        /*00ca*/ 	.short	(.L_210 - .L_209)
.L_209:
        /*00cc*/ 	.word	0x00000008
.L_210:


//--------------------- .nv.callgraph             --------------------------
	.section	.nv.callgraph,"",@"SHT_CUDA_CALLGRAPH"
	.align	4
	.sectionentsize	8
	.align		4
        /*0000*/ 	.word	0x00000000
	.align		4
        /*0004*/ 	.word	0xffffffff
	.align		4
        /*0008*/ 	.word	index@(_Z5cdistPKfiS0_iiiPf)
	.align		4
        /*000c*/ 	.word	index@(vprintf)
	.align		4
        /*0010*/ 	.word	0x00000000
	.align		4
        /*0014*/ 	.word	0xfffffffe
	.align		4
        /*0018*/ 	.word	0x00000000
	.align		4
        /*001c*/ 	.word	0xfffffffd
	.align		4
        /*0020*/ 	.word	0x00000000
	.align		4
        /*0024*/ 	.word	0xfffffffc


//--------------------- .nv.constant4             --------------------------
	.section	.nv.constant4,"a",@progbits
	.align	8
	.align		8
.nv.constant4:
        /*0000*/ 	.dword	$str
	.align		8
        /*0008*/ 	.dword	vprintf


//--------------------- .text._Z11check_min_kPKiiPi --------------------------
	.section	.text._Z11check_min_kPKiiPi,"ax",@progbits
	.align	128
        .global         _Z11check_min_kPKiiPi
        .type           _Z11check_min_kPKiiPi,@function
        .size           _Z11check_min_kPKiiPi,(.L_x_91 - _Z11check_min_kPKiiPi)
        .other          _Z11check_min_kPKiiPi,@"STO_CUDA_ENTRY STV_DEFAULT"
_Z11check_min_kPKiiPi:
.text._Z11check_min_kPKiiPi:
[----:B------:R-:W-:Y:S01]  /*0000*/  LDC R1, c[0x0][0x37c] ;  /* 0x0000df00ff017b82 */ /* 0x000fe20000000800 */
[----:B------:R-:W0:Y:S07]  /*0010*/  S2R R0, SR_TID.X ;  /* 0x0000000000007919 */ /* 0x000e2e0000002100 */
[----:B------:R-:W0:Y:S01]  /*0020*/  S2UR UR6, SR_CTAID.X ;  /* 0x00000000000679c3 */ /* 0x000e220000002500 */
[----:B------:R-:W1:Y:S07]  /*0030*/  LDCU.64 UR4, c[0x0][0x358] ;  /* 0x00006b00ff0477ac */ /* 0x000e6e0008000a00 */
[----:B------:R-:W0:Y:S08]  /*0040*/  LDC R5, c[0x0][0x360] ;  /* 0x0000d800ff057b82 */ /* 0x000e300000000800 */
[----:B------:R-:W2:Y:S01]  /*0050*/  LDC.64 R2, c[0x0][0x380] ;  /* 0x0000e000ff027b82 */ /* 0x000ea20000000a00 */
[----:B0-----:R-:W-:Y:S01]  /*0060*/  IMAD R5, R5, UR6, R0 ;  /* 0x0000000605057c24 */ /* 0x001fe2000f8e0200 */
[----:B------:R-:W0:Y:S03]  /*0070*/  LDCU UR6, c[0x0][0x388] ;  /* 0x00007100ff0677ac */ /* 0x000e260008000800 */
[----:B--2---:R-:W-:-:S06]  /*0080*/  IMAD.WIDE R2, R5, 0x4, R2 ;  /* 0x0000000405027825 */ /* 0x004fcc00078e0202 */
[----:B-1----:R-:W0:Y:S02]  /*0090*/  LDG.E R2, desc[UR4][R2.64] ;  /* 0x0000000402027981 */ /* 0x002e24000c1e1900 */
[----:B0-----:R-:W-:-:S13]  /*00a0*/  ISETP.GE.AND P0, PT, R2, UR6, PT ;  /* 0x0000000602007c0c */ /* 0x001fda000bf06270 */
[----:B------:R-:W-:Y:S05]  /*00b0*/  @P0 EXIT ;  /* 0x000000000000094d */ /* 0x000fea0003800000 */
[----:B------:R-:W0:Y:S01]  /*00c0*/  LDC.64 R2, c[0x0][0x390] ;  /* 0x0000e400ff027b82 */ /* 0x000e220000000a00 */
[----:B------:R-:W-:-:S05]  /*00d0*/  HFMA2 R5, -RZ, RZ, 0, 5.9604644775390625e-08 ;  /* 0x00000001ff057431 */ /* 0x000fca00000001ff */
[----:B0-----:R-:W-:Y:S01]  /*00e0*/  STG.E desc[UR4][R2.64], R5 ;  /* 0x0000000502007986 */ /* 0x001fe2000c101904 */
[----:B------:R-:W-:Y:S05]  /*00f0*/  EXIT ;  /* 0x000000000000794d */ /* 0x000fea0003800000 */
.L_x_0:
[----:B------:R-:W-:-:S00]  /*0100*/  BRA `(.L_x_0) ;  /* 0xfffffffc00fc7947 */ /* 0x000fc0000383ffff */
[----:B------:R-:W-:-:S00]  /*0110*/  NOP ;  /* 0x0000000000007918 */ /* 0x000fc00000000000 */
        /* <DEDUP_REMOVED lines=14> */
.L_x_91:


//--------------------- .text._Z14get_candidatesPKfS0_iiifPiS1_ --------------------------
	.section	.text._Z14get_candidatesPKfS0_iiifPiS1_,"ax",@progbits
	.align	128
        .global         _Z14get_candidatesPKfS0_iiifPiS1_
        .type           _Z14get_candidatesPKfS0_iiifPiS1_,@function
        .size           _Z14get_candidatesPKfS0_iiifPiS1_,(.L_x_92 - _Z14get_candidatesPKfS0_iiifPiS1_)
        .other          _Z14get_candidatesPKfS0_iiifPiS1_,@"STO_CUDA_ENTRY STV_DEFAULT"
_Z14get_candidatesPKfS0_iiifPiS1_:
.text._Z14get_candidatesPKfS0_iiifPiS1_:
[----:B------:R-:W-:Y:S08]  /*0000*/  LDC R1, c[0x0][0x37c] ;  /* 0x0000df00ff017b82 */ /* 0x000ff00000000800 */
[----:B------:R-:W0:Y:S01]  /*0010*/  LDC R0, c[0x0][0x360] ;  /* 0x0000d800ff007b82 */ /* 0x000e220000000800 */
[----:B------:R-:W0:Y:S02]  /*0020*/  LDCU UR4, c[0x0][0x394] ;  /* 0x00007280ff0477ac */ /* 0x000e240008000800 */
[----:B0-----:R-:W-:-:S13]  /*0030*/  ISETP.GT.U32.AND P0, PT, R0, UR4, PT ;  /* 0x0000000400007c0c */ /* 0x001fda000bf04070 */
[----:B------:R-:W-:Y:S05]  /*0040*/  @P0 EXIT ;  /* 0x000000000000094d */ /* 0x000fea0003800000 */
[----:B------:R-:W0:Y:S01]  /*0050*/  I2F.U32.RP R4, R0 ;  /* 0x0000000000047306 */ /* 0x000e220000209000 */
[----:B------:R-:W-:Y:S01]  /*0060*/  ISETP.NE.U32.AND P2, PT, R0, RZ, PT ;  /* 0x000000ff0000720c */ /* 0x000fe20003f45070 */
[----:B------:R-:W1:Y:S08]  /*0070*/  LDC R9, c[0x0][0x390] ;  /* 0x0000e400ff097b82 */ /* 0x000e700000000800 */
[----:B------:R-:W1:Y:S01]  /*0080*/  LDC.64 R16, c[0x0][0x388] ;  /* 0x0000e200ff107b82 */ /* 0x000e620000000a00 */
[----:B0-----:R-:W0:Y:S07]  /*0090*/  MUFU.RCP R4, R4 ;  /* 0x0000000400047308 */ /* 0x001e2e0000001000 */
[----:B------:R-:W2:Y:S01]  /*00a0*/  LDC.64 R14, c[0x0][0x3a8] ;  /* 0x0000ea00ff0e7b82 */ /* 0x000ea20000000a00 */
[----:B0-----:R-:W-:Y:S01]  /*00b0*/  IADD3 R2, PT, PT, R4, 0xffffffe, RZ ;  /* 0x0ffffffe04027810 */ /* 0x001fe20007ffe0ff */
[----:B-1----:R-:W-:-:S03]  /*00c0*/  IMAD.WIDE R16, R9, 0x4, R16 ;  /* 0x0000000409107825 */ /* 0x002fc600078e0210 */
[----:B------:R0:W1:Y:S01]  /*00d0*/  F2I.FTZ.U32.TRUNC.NTZ R3, R2 ;  /* 0x0000000200037305 */ /* 0x000062000021f000 */
[----:B--2---:R-:W-:-:S04]  /*00e0*/  IMAD.WIDE R14, R9, 0x4, R14 ;  /* 0x00000004090e7825 */ /* 0x004fc800078e020e */
[----:B0-----:R-:W-:Y:S01]  /*00f0*/  IMAD.MOV.U32 R2, RZ, RZ, RZ ;  /* 0x000000ffff027224 */ /* 0x001fe200078e00ff */
[----:B-1----:R-:W-:-:S05]  /*0100*/  IADD3 R5, PT, PT, RZ, -R3, RZ ;  /* 0x80000003ff057210 */ /* 0x002fca0007ffe0ff */
[----:B------:R-:W-:-:S04]  /*0110*/  IMAD R5, R5, R0, RZ ;  /* 0x0000000005057224 */ /* 0x000fc800078e02ff */
[----:B------:R-:W-:-:S06]  /*0120*/  IMAD.HI.U32 R3, R3, R5, R2 ;  /* 0x0000000503037227 */ /* 0x000fcc00078e0002 */
[----:B------:R-:W-:Y:S02]  /*0130*/  IMAD.HI.U32 R5, R3, UR4, RZ ;  /* 0x0000000403057c27 */ /* 0x000fe4000f8e00ff */
[----:B------:R-:W0:Y:S03]  /*0140*/  S2R R3, SR_TID.X ;  /* 0x0000000000037919 */ /* 0x000e260000002100 */
[----:B------:R-:W-:-:S05]  /*0150*/  IADD3 R7, PT, PT, -R5, RZ, RZ ;  /* 0x000000ff05077210 */ /* 0x000fca0007ffe1ff */
[----:B------:R-:W-:Y:S01]  /*0160*/  IMAD R7, R0, R7, UR4 ;  /* 0x0000000400077e24 */ /* 0x000fe2000f8e0207 */
[----:B------:R-:W1:Y:S04]  /*0170*/  LDCU.64 UR4, c[0x0][0x358] ;  /* 0x00006b00ff0477ac */ /* 0x000e680008000a00 */
[----:B------:R-:W-:-:S13]  /*0180*/  ISETP.GE.U32.AND P0, PT, R7, R0, PT ;  /* 0x000000000700720c */ /* 0x000fda0003f06070 */
[----:B------:R-:W-:Y:S01]  /*0190*/  @P0 IMAD.IADD R7, R7, 0x1, -R0 ;  /* 0x0000000107070824 */ /* 0x000fe200078e0a00 */
[----:B------:R-:W-:-:S04]  /*01a0*/  @P0 IADD3 R5, PT, PT, R5, 0x1, RZ ;  /* 0x0000000105050810 */ /* 0x000fc80007ffe0ff */
[----:B------:R-:W-:-:S13]  /*01b0*/  ISETP.GE.U32.AND P1, PT, R7, R0, PT ;  /* 0x000000000700720c */ /* 0x000fda0003f26070 */
[----:B------:R-:W-:Y:S02]  /*01c0*/  @P1 IADD3 R5, PT, PT, R5, 0x1, RZ ;  /* 0x0000000105051810 */ /* 0x000fe40007ffe0ff */
[----:B------:R-:W-:-:S04]  /*01d0*/  @!P2 LOP3.LUT R5, RZ, R0, RZ, 0x33, !PT ;  /* 0x00000000ff05a212 */ /* 0x000fc800078e33ff */
[C---:B------:R-:W-:Y:S02]  /*01e0*/  ISETP.GE.U32.AND P0, PT, R5.reuse, 0x4, PT ;  /* 0x000000040500780c */ /* 0x040fe40003f06070 */
[----:B------:R-:W-:-:S04]  /*01f0*/  VIMNMX.U32 R5, PT, PT, R5, 0x1, !PT ;  /* 0x0000000105057848 */ /* 0x000fc80007fe0000 */
[----:B------:R-:W-:-:S07]  /*0200*/  LOP3.LUT R4, R5, 0x3, RZ, 0xc0, !PT ;  /* 0x0000000305047812 */ /* 0x000fce00078ec0ff */
[----:B01----:R-:W-:Y:S05]  /*0210*/  @!P0 BRA `(.L_x_1) ;  /* 0x0000000400648947 */ /* 0x003fea0003800000 */
[----:B------:R-:W0:Y:S01]  /*0220*/  LDCU UR6, c[0x0][0x398] ;  /* 0x00007300ff0677ac */ /* 0x000e220008000800 */
[----:B------:R-:W1:Y:S01]  /*0230*/  LDC.64 R12, c[0x0][0x3a0] ;  /* 0x0000e800ff0c7b82 */ /* 0x000e620000000a00 */
[C-C-:B------:R-:W-:Y:S01]  /*0240*/  IMAD.IADD R6, R0.reuse, 0x1, R3.reuse ;  /* 0x0000000100067824 */ /* 0x140fe200078e0203 */
[C---:B------:R-:W-:Y:S01]  /*0250*/  LEA R7, R0.reuse, R3, 0x1 ;  /* 0x0000000300077211 */ /* 0x040fe200078e08ff */
[----:B------:R-:W-:Y:S01]  /*0260*/  IMAD R8, R0, 0x3, R3 ;  /* 0x0000000300087824 */ /* 0x000fe200078e0203 */
[----:B------:R-:W-:Y:S01]  /*0270*/  LOP3.LUT R2, R5, 0xfffffffc, RZ, 0xc0, !PT ;  /* 0xfffffffc05027812 */ /* 0x000fe200078ec0ff */
[----:B------:R-:W2:Y:S03]  /*0280*/  LDCU UR8, c[0x0][0x39c] ;  /* 0x00007380ff0877ac */ /* 0x000ea60008000800 */
[----:B------:R-:W3:Y:S01]  /*0290*/  LDC.64 R10, c[0x0][0x380] ;  /* 0x0000e000ff0a7b82 */ /* 0x000ee20000000a00 */
[----:B------:R-:W-:Y:S01]  /*02a0*/  IADD3 R22, PT, PT, -R2, RZ, RZ ;  /* 0x000000ff02167210 */ /* 0x000fe20007ffe1ff */
[----:B0-----:R-:W-:-:S02]  /*02b0*/  IMAD R5, R6, UR6, R9 ;  /* 0x0000000606057c24 */ /* 0x001fc4000f8e0209 */
[--C-:B------:R-:W-:Y:S02]  /*02c0*/  IMAD R6, R7, UR6, R9.reuse ;  /* 0x0000000607067c24 */ /* 0x100fe4000f8e0209 */
[--C-:B------:R-:W-:Y:S02]  /*02d0*/  IMAD R7, R8, UR6, R9.reuse ;  /* 0x0000000608077c24 */ /* 0x100fe4000f8e0209 */
[----:B------:R-:W-:Y:S02]  /*02e0*/  IMAD R8, R3, UR6, R9 ;  /* 0x0000000603087c24 */ /* 0x000fe4000f8e0209 */
[----:B--2---:R-:W-:-:S07]  /*02f0*/  IMAD R9, R0, UR6, RZ ;  /* 0x0000000600097c24 */ /* 0x004fce000f8e02ff */
.L_x_10:
[----:B0--3--:R-:W-:Y:S01]  /*0300*/  IMAD.WIDE.U32 R18, R8, 0x4, R10 ;  /* 0x0000000408127825 */ /* 0x009fe200078e000a */
[----:B------:R-:W2:Y:S05]  /*0310*/  LDG.E R23, desc[UR4][R16.64] ;  /* 0x0000000410177981 */ /* 0x000eaa000c1e1900 */
[----:B------:R-:W3:Y:S01]  /*0320*/  LDG.E R18, desc[UR4][R18.64] ;  /* 0x0000000412127981 */ /* 0x000ee2000c1e1900 */
[----:B------:R-:W-:Y:S01]  /*0330*/  BSSY.RECONVERGENT B0, `(.L_x_2) ;  /* 0x000000f000007945 */ /* 0x000fe20003800200 */
[----:B--2---:R-:W-:-:S05]  /*0340*/  FADD R21, R23, UR8 ;  /* 0x0000000817157e21 */ /* 0x004fca0008000000 */
[----:B---3--:R-:W-:Y:S01]  /*0350*/  FSETP.GEU.AND P0, PT, R18, R21, PT ;  /* 0x000000151200720b */ /* 0x008fe20003f0e000 */
[----:B------:R-:W-:-:S12]  /*0360*/  IMAD.WIDE.U32 R20, R5, 0x4, R10 ;  /* 0x0000000405147825 */ /* 0x000fd800078e000a */
[----:B------:R-:W-:Y:S05]  /*0370*/  @P0 BRA `(.L_x_3) ;  /* 0x0000000000280947 */ /* 0x000fea0003800000 */
[----:B------:R-:W0:Y:S01]  /*0380*/  S2R R18, SR_LANEID ;  /* 0x0000000000127919 */ /* 0x000e220000000000 */
[----:B------:R-:W-:Y:S01]  /*0390*/  VOTEU.ANY UR6, UPT, PT ;  /* 0x0000000000067886 */ /* 0x000fe200038e0100 */
[----:B------:R-:W-:Y:S01]  /*03a0*/  IMAD.MOV.U32 R27, RZ, RZ, 0x1 ;  /* 0x00000001ff1b7424 */ /* 0x000fe200078e00ff */
[----:B------:R-:W-:Y:S02]  /*03b0*/  UFLO.U32 UR7, UR6 ;  /* 0x00000006000772bd */ /* 0x000fe400080e0000 */
[----:B------:R-:W2:Y:S04]  /*03c0*/  POPC R25, UR6 ;  /* 0x0000000600197d09 */ /* 0x000ea80008000000 */
[----:B0-----:R-:W-:Y:S01]  /*03d0*/  ISETP.EQ.U32.AND P0, PT, R18, UR7, PT ;  /* 0x0000000712007c0c */ /* 0x001fe2000bf02070 */
[----:B-1----:R-:W-:-:S05]  /*03e0*/  IMAD.WIDE.U32 R18, R8, 0x4, R12 ;  /* 0x0000000408127825 */ /* 0x002fca00078e000c */
[----:B------:R0:W-:Y:S07]  /*03f0*/  STG.E desc[UR4][R18.64], R27 ;  /* 0x0000001b12007986 */ /* 0x0001ee000c101904 */
[----:B--2---:R0:W-:Y:S04]  /*0400*/  @P0 REDG.E.ADD.STRONG.GPU desc[UR4][R14.64], R25 ;  /* 0x000000190e00098e */ /* 0x0041e8000c12e104 */
[----:B------:R0:W5:Y:S02]  /*0410*/  LDG.E R23, desc[UR4][R16.64] ;  /* 0x0000000410177981 */ /* 0x000164000c1e1900 */
.L_x_3:
[----:B------:R-:W-:Y:S05]  /*0420*/  BSYNC.RECONVERGENT B0 ;  /* 0x0000000000007941 */ /* 0x000fea0003800200 */
.L_x_2:
[----:B------:R-:W2:Y:S01]  /*0430*/  LDG.E R20, desc[UR4][R20.64] ;  /* 0x0000000414147981 */ /* 0x000ea2000c1e1900 */
[----:B0----5:R-:W-:Y:S01]  /*0440*/  FADD R19, R23, UR8 ;  /* 0x0000000817137e21 */ /* 0x021fe20008000000 */
[----:B------:R-:W-:Y:S04]  /*0450*/  BSSY.RECONVERGENT B0, `(.L_x_4) ;  /* 0x000000e000007945 */ /* 0x000fe80003800200 */
[----:B--2---:R-:W-:Y:S01]  /*0460*/  FSETP.GEU.AND P0, PT, R20, R19, PT ;  /* 0x000000131400720b */ /* 0x004fe20003f0e000 */
[----:B------:R-:W-:-:S12]  /*0470*/  IMAD.WIDE.U32 R18, R6, 0x4, R10 ;  /* 0x0000000406127825 */ /* 0x000fd800078e000a */
[----:B------:R-:W-:Y:S05]  /*0480*/  @P0 BRA `(.L_x_5) ;  /* 0x0000000000280947 */ /* 0x000fea0003800000 */
[----:B------:R-:W0:Y:S01]  /*0490*/  S2R R20, SR_LANEID ;  /* 0x0000000000147919 */ /* 0x000e220000000000 */
[----:B------:R-:W-:Y:S01]  /*04a0*/  VOTEU.ANY UR6, UPT, PT ;  /* 0x0000000000067886 */ /* 0x000fe200038e0100 */
[----:B------:R-:W-:Y:S01]  /*04b0*/  HFMA2 R27, -RZ, RZ, 0, 5.9604644775390625e-08 ;  /* 0x00000001ff1b7431 */ /* 0x000fe200000001ff */
[----:B------:R-:W-:Y:S02]  /*04c0*/  UFLO.U32 UR7, UR6 ;  /* 0x00000006000772bd */ /* 0x000fe400080e0000 */
[----:B------:R-:W2:Y:S04]  /*04d0*/  POPC R25, UR6 ;  /* 0x0000000600197d09 */ /* 0x000ea80008000000 */
[----:B0-----:R-:W-:Y:S01]  /*04e0*/  ISETP.EQ.U32.AND P0, PT, R20, UR7, PT ;  /* 0x0000000714007c0c */ /* 0x001fe2000bf02070 */
[----:B-1----:R-:W-:-:S05]  /*04f0*/  IMAD.WIDE.U32 R20, R5, 0x4, R12 ;  /* 0x0000000405147825 */ /* 0x002fca00078e000c */
[----:B------:R0:W-:Y:S07]  /*0500*/  STG.E desc[UR4][R20.64], R27 ;  /* 0x0000001b14007986 */ /* 0x0001ee000c101904 */
[----:B--2---:R0:W-:Y:S04]  /*0510*/  @P0 REDG.E.ADD.STRONG.GPU desc[UR4][R14.64], R25 ;  /* 0x000000190e00098e */ /* 0x0041e8000c12e104 */
[----:B------:R0:W5:Y:S02]  /*0520*/  LDG.E R23, desc[UR4][R16.64] ;  /* 0x0000000410177981 */ /* 0x000164000c1e1900 */
.L_x_5:
[----:B------:R-:W-:Y:S05]  /*0530*/  BSYNC.RECONVERGENT B0 ;  /* 0x0000000000007941 */ /* 0x000fea0003800200 */
.L_x_4:
        /* <DEDUP_REMOVED lines=8> */
[----:B------:R-:W-:Y:S01]  /*05c0*/  MOV R27, 0x1 ;  /* 0x00000001001b7802 */ /* 0x000fe20000000f00 */
[----:B------:R-:W-:Y:S02]  /*05d0*/  UFLO.U32 UR7, UR6 ;  /* 0x00000006000772bd */ /* 0x000fe400080e0000 */
[----:B------:R-:W2:Y:S04]  /*05e0*/  POPC R25, UR6 ;  /* 0x0000000600197d09 */ /* 0x000ea80008000000 */
[----:B0-----:R-:W-:Y:S01]  /*05f0*/  ISETP.EQ.U32.AND P0, PT, R18, UR7, PT ;  /* 0x0000000712007c0c */ /* 0x001fe2000bf02070 */
[----:B-1----:R-:W-:-:S05]  /*0600*/  IMAD.WIDE.U32 R18, R6, 0x4, R12 ;  /* 0x0000000406127825 */ /* 0x002fca00078e000c */
[----:B------:R0:W-:Y:S07]  /*0610*/  STG.E desc[UR4][R18.64], R27 ;  /* 0x0000001b12007986 */ /* 0x0001ee000c101904 */
[----:B--2---:R0:W-:Y:S04]  /*0620*/  @P0 REDG.E.ADD.STRONG.GPU desc[UR4][R14.64], R25 ;  /* 0x000000190e00098e */ /* 0x0041e8000c12e104 */
[----:B------:R0:W5:Y:S02]  /*0630*/  LDG.E R23, desc[UR4][R16.64] ;  /* 0x0000000410177981 */ /* 0x000164000c1e1900 */
.L_x_7:
[----:B------:R-:W-:Y:S05]  /*0640*/  BSYNC.RECONVERGENT B0 ;  /* 0x0000000000007941 */ /* 0x000fea0003800200 */
.L_x_6:
[----:B------:R-:W2:Y:S01]  /*0650*/  LDG.E R20, desc[UR4][R20.64] ;  /* 0x0000000414147981 */ /* 0x000ea2000c1e1900 */
[----:B-----5:R-:W-:Y:S01]  /*0660*/  FADD R23, R23, UR8 ;  /* 0x0000000817177e21 */ /* 0x020fe20008000000 */
[----:B------:R-:W-:Y:S01]  /*0670*/  VIADD R22, R22, 0x4 ;  /* 0x0000000416167836 */ /* 0x000fe20000000000 */
[----:B------:R-:W-:Y:S04]  /*0680*/  BSSY.RECONVERGENT B0, `(.L_x_8) ;  /* 0x000000d000007945 */ /* 0x000fe80003800200 */
[----:B------:R-:W-:Y:S02]  /*0690*/  ISETP.NE.AND P1, PT, R22, RZ, PT ;  /* 0x000000ff1600720c */ /* 0x000fe40003f25270 */
[----:B--2---:R-:W-:-:S13]  /*06a0*/  FSETP.GEU.AND P0, PT, R20, R23, PT ;  /* 0x000000171400720b */ /* 0x004fda0003f0e000 */
[----:B------:R-:W-:Y:S05]  /*06b0*/  @P0 BRA `(.L_x_9) ;  /* 0x0000000000240947 */ /* 0x000fea0003800000 */
[----:B0-----:R-:W0:Y:S01]  /*06c0*/  S2R R18, SR_LANEID ;  /* 0x0000000000127919 */ /* 0x001e220000000000 */
[----:B------:R-:W-:Y:S01]  /*06d0*/  VOTEU.ANY UR6, UPT, PT ;  /* 0x0000000000067886 */ /* 0x000fe200038e0100 */
[----:B------:R-:W-:Y:S01]  /*06e0*/  HFMA2 R23, -RZ, RZ, 0, 5.9604644775390625e-08 ;  /* 0x00000001ff177431 */ /* 0x000fe200000001ff */
[----:B------:R-:W-:Y:S02]  /*06f0*/  UFLO.U32 UR7, UR6 ;  /* 0x00000006000772bd */ /* 0x000fe400080e0000 */
[----:B------:R-:W2:Y:S04]  /*0700*/  POPC R21, UR6 ;  /* 0x0000000600157d09 */ /* 0x000ea80008000000 */
[----:B0-----:R-:W-:Y:S01]  /*0710*/  ISETP.EQ.U32.AND P0, PT, R18, UR7, PT ;  /* 0x0000000712007c0c */ /* 0x001fe2000bf02070 */
[----:B-1----:R-:W-:-:S05]  /*0720*/  IMAD.WIDE.U32 R18, R7, 0x4, R12 ;  /* 0x0000000407127825 */ /* 0x002fca00078e000c */
[----:B------:R3:W-:Y:S07]  /*0730*/  STG.E desc[UR4][R18.64], R23 ;  /* 0x0000001712007986 */ /* 0x0007ee000c101904 */
[----:B--2---:R3:W-:Y:S02]  /*0740*/  @P0 REDG.E.ADD.STRONG.GPU desc[UR4][R14.64], R21 ;  /* 0x000000150e00098e */ /* 0x0047e4000c12e104 */
.L_x_9:
[----:B------:R-:W-:Y:S05]  /*0750*/  BSYNC.RECONVERGENT B0 ;  /* 0x0000000000007941 */ /* 0x000fea0003800200 */
.L_x_8:
[C---:B------:R-:W-:Y:S01]  /*0760*/  LEA R5, R9.reuse, R5, 0x2 ;  /* 0x0000000509057211 */ /* 0x040fe200078e10ff */
[C---:B------:R-:W-:Y:S01]  /*0770*/  IMAD R6, R9.reuse, 0x4, R6 ;  /* 0x0000000409067824 */ /* 0x040fe200078e0206 */
[C---:B------:R-:W-:Y:S02]  /*0780*/  LEA R7, R9.reuse, R7, 0x2 ;  /* 0x0000000709077211 */ /* 0x040fe400078e10ff */
[----:B------:R-:W-:Y:S01]  /*0790*/  LEA R8, R9, R8, 0x2 ;  /* 0x0000000809087211 */ /* 0x000fe200078e10ff */
[----:B------:R-:W-:Y:S06]  /*07a0*/  @P1 BRA `(.L_x_10) ;  /* 0xfffffff800d41947 */ /* 0x000fec000383ffff */
.L_x_1:
[----:B------:R-:W-:-:S13]  /*07b0*/  ISETP.NE.AND P0, PT, R4, RZ, PT ;  /* 0x000000ff0400720c */ /* 0x000fda0003f05270 */
[----:B------:R-:W-:Y:S05]  /*07c0*/  @!P0 EXIT ;  /* 0x000000000000894d */ /* 0x000fea0003800000 */
[----:B------:R-:W2:Y:S01]  /*07d0*/  LDC R5, c[0x0][0x390] ;  /* 0x0000e400ff057b82 */ /* 0x000ea20000000800 */
[----:B------:R-:W2:Y:S01]  /*07e0*/  LDCU UR6, c[0x0][0x398] ;  /* 0x00007300ff0677ac */ /* 0x000ea20008000800 */
[----:B------:R-:W-:Y:S02]  /*07f0*/  IMAD R2, R0, R2, R3 ;  /* 0x0000000200027224 */ /* 0x000fe400078e0203 */
[----:B------:R-:W-:Y:S01]  /*0800*/  IMAD.MOV R4, RZ, RZ, -R4 ;  /* 0x000000ffff047224 */ /* 0x000fe200078e0a04 */
[----:B------:R-:W4:Y:S03]  /*0810*/  LDCU UR9, c[0x0][0x398] ;  /* 0x00007300ff0977ac */ /* 0x000f260008000800 */
[----:B------:R-:W0:Y:S01]  /*0820*/  LDC.64 R6, c[0x0][0x3a0] ;  /* 0x0000e800ff067b82 */ /* 0x000e220000000a00 */
[----:B------:R-:W0:Y:S07]  /*0830*/  LDCU UR8, c[0x0][0x39c] ;  /* 0x00007380ff0877ac */ /* 0x000e2e0008000800 */
[----:B------:R-:W0:Y:S01]  /*0840*/  LDC.64 R8, c[0x0][0x380] ;  /* 0x0000e000ff087b82 */ /* 0x000e220000000a00 */
[----:B--2-4-:R-:W-:-:S07]  /*0850*/  IMAD R5, R2, UR6, R5 ;  /* 0x0000000602057c24 */ /* 0x014fce000f8e0205 */
.L_x_13:
[----:B0-----:R-:W-:Y:S01]  /*0860*/  IMAD.WIDE.U32 R2, R5, 0x4, R8 ;  /* 0x0000000405027825 */ /* 0x001fe200078e0008 */
[----:B------:R-:W2:Y:S05]  /*0870*/  LDG.E R10, desc[UR4][R16.64] ;  /* 0x00000004100a7981 */ /* 0x000eaa000c1e1900 */
[----:B------:R-:W4:Y:S01]  /*0880*/  LDG.E R2, desc[UR4][R2.64] ;  /* 0x0000000402027981 */ /* 0x000f22000c1e1900 */
[----:B------:R-:W-:Y:S01]  /*0890*/  IADD3 R4, PT, PT, R4, 0x1, RZ ;  /* 0x0000000104047810 */ /* 0x000fe20007ffe0ff */
[----:B------:R-:W-:Y:S03]  /*08a0*/  BSSY.RECONVERGENT B0, `(.L_x_11) ;  /* 0x000000e000007945 */ /* 0x000fe60003800200 */
[----:B------:R-:W-:Y:S01]  /*08b0*/  ISETP.NE.AND P1, PT, R4, RZ, PT ;  /* 0x000000ff0400720c */ /* 0x000fe20003f25270 */
[----:B--2---:R-:W-:-:S05]  /*08c0*/  FADD R11, R10, UR8 ;  /* 0x000000080a0b7e21 */ /* 0x004fca0008000000 */
[----:B----4-:R-:W-:-:S13]  /*08d0*/  FSETP.GEU.AND P0, PT, R2, R11, PT ;  /* 0x0000000b0200720b */ /* 0x010fda0003f0e000 */
[----:B------:R-:W-:Y:S05]  /*08e0*/  @P0 BRA `(.L_x_12) ;  /* 0x0000000000240947 */ /* 0x000fea0003800000 */
[----:B------:R-:W0:Y:S01]  /*08f0*/  S2R R2, SR_LANEID ;  /* 0x0000000000027919 */ /* 0x000e220000000000 */
[----:B------:R-:W-:Y:S01]  /*0900*/  VOTEU.ANY UR6, UPT, PT ;  /* 0x0000000000067886 */ /* 0x000fe200038e0100 */
[----:B-1----:R-:W-:Y:S01]  /*0910*/  MOV R13, 0x1 ;  /* 0x00000001000d7802 */ /* 0x002fe20000000f00 */
[----:B------:R-:W-:Y:S02]  /*0920*/  UFLO.U32 UR7, UR6 ;  /* 0x00000006000772bd */ /* 0x000fe400080e0000 */
[----:B------:R-:W1:Y:S04]  /*0930*/  POPC R11, UR6 ;  /* 0x00000006000b7d09 */ /* 0x000e680008000000 */
[----:B0-----:R-:W-:Y:S01]  /*0940*/  ISETP.EQ.U32.AND P0, PT, R2, UR7, PT ;  /* 0x0000000702007c0c */ /* 0x001fe2000bf02070 */
[----:B------:R-:W-:-:S05]  /*0950*/  IMAD.WIDE.U32 R2, R5, 0x4, R6 ;  /* 0x0000000405027825 */ /* 0x000fca00078e0006 */
[----:B------:R0:W-:Y:S07]  /*0960*/  STG.E desc[UR4][R2.64], R13 ;  /* 0x0000000d02007986 */ /* 0x0001ee000c101904 */
[----:B-1----:R0:W-:Y:S02]  /*0970*/  @P0 REDG.E.ADD.STRONG.GPU desc[UR4][R14.64], R11 ;  /* 0x0000000b0e00098e */ /* 0x0021e4000c12e104 */
.L_x_12:
[----:B------:R-:W-:Y:S05]  /*0980*/  BSYNC.RECONVERGENT B0 ;  /* 0x0000000000007941 */ /* 0x000fea0003800200 */
.L_x_11:
[----:B------:R-:W-:Y:S01]  /*0990*/  IMAD R5, R0, UR9, R5 ;  /* 0x0000000900057c24 */ /* 0x000fe2000f8e0205 */
[----:B------:R-:W-:Y:S06]  /*09a0*/  @P1 BRA `(.L_x_13) ;  /* 0xfffffffc00ac1947 */ /* 0x000fec000383ffff */
[----:B------:R-:W-:Y:S05]  /*09b0*/  EXIT ;  /* 0x000000000000794d */ /* 0x000fea0003800000 */
.L_x_14:
        /* <DEDUP_REMOVED lines=12> */
.L_x_92:


//--------------------- .text._Z18get_min_interblockPKfiPf --------------------------
	.section	.text._Z18get_min_interblockPKfiPf,"ax",@progbits
	.align	128
        .global         _Z18get_min_interblockPKfiPf
        .type           _Z18get_min_interblockPKfiPf,@function
        .size           _Z18get_min_interblockPKfiPf,(.L_x_93 - _Z18get_min_interblockPKfiPf)
        .other          _Z18get_min_interblockPKfiPf,@"STO_CUDA_ENTRY STV_DEFAULT"
_Z18get_min_interblockPKfiPf:
.text._Z18get_min_interblockPKfiPf:
[----:B------:R-:W-:Y:S01]  /*0000*/  LDC R1, c[0x0][0x37c] ;  /* 0x0000df00ff017b82 */ /* 0x000fe20000000800 */
[----:B------:R-:W0:Y:S07]  /*0010*/  S2R R7, SR_TID.X ;  /* 0x0000000000077919 */ /* 0x000e2e0000002100 */
[----:B------:R-:W0:Y:S01]  /*0020*/  LDC.64 R2, c[0x0][0x380] ;  /* 0x0000e000ff027b82 */ /* 0x000e220000000a00 */
[----:B------:R-:W1:Y:S01]  /*0030*/  LDCU.64 UR6, c[0x0][0x358] ;  /* 0x00006b00ff0677ac */ /* 0x000e620008000a00 */
[----:B0-----:R-:W-:-:S06]  /*0040*/  IMAD.WIDE.U32 R2, R7, 0x4, R2 ;  /* 0x0000000407027825 */ /* 0x001fcc00078e0002 */
[----:B-1----:R-:W2:Y:S01]  /*0050*/  LDG.E R2, desc[UR6][R2.64] ;  /* 0x0000000602027981 */ /* 0x002ea2000c1e1900 */
[----:B------:R-:W0:Y:S01]  /*0060*/  S2UR UR5, SR_CgaCtaId ;  /* 0x00000000000579c3 */ /* 0x000e220000008800 */
[----:B------:R-:W-:Y:S02]  /*0070*/  UMOV UR4, 0x400 ;  /* 0x0000040000047882 */ /* 0x000fe40000000000 */
[----:B0-----:R-:W-:-:S06]  /*0080*/  ULEA UR4, UR5, UR4, 0x18 ;  /* 0x0000000405047291 */ /* 0x001fcc000f8ec0ff */
[----:B------:R-:W-:-:S05]  /*0090*/  LEA R5, R7, UR4, 0x2 ;  /* 0x0000000407057c11 */ /* 0x000fca000f8e10ff */
[----:B------:R-:W0:Y:S02]  /*00a0*/  LDCU UR4, c[0x0][0x360] ;  /* 0x00006c00ff0477ac */ /* 0x000e240008000800 */
[----:B0-----:R-:W-:Y:S01]  /*00b0*/  UISETP.GE.U32.AND UP0, UPT, UR4, 0x2, UPT ;  /* 0x000000020400788c */ /* 0x001fe2000bf06070 */
[----:B--2---:R0:W-:Y:S01]  /*00c0*/  STS [R5], R2 ;  /* 0x0000000205007388 */ /* 0x0041e20000000800 */
[----:B------:R-:W-:Y:S07]  /*00d0*/  BAR.SYNC.DEFER_BLOCKING 0x0 ;  /* 0x0000000000007b1d */ /* 0x000fee0000010000 */
[----:B------:R-:W-:Y:S05]  /*00e0*/  BRA.U !UP0, `(.L_x_15) ;  /* 0x00000001083c7547 */ /* 0x000fea000b800000 */
[----:B------:R-:W-:-:S07]  /*00f0*/  IMAD.U32 R0, RZ, RZ, UR4 ;  /* 0x00000004ff007e24 */ /* 0x000fce000f8e00ff */
.L_x_18:
[--C-:B------:R-:W-:Y:S01]  /*0100*/  IMAD.MOV.U32 R4, RZ, RZ, R0.reuse ;  /* 0x000000ffff047224 */ /* 0x100fe200078e0000 */
[----:B------:R-:W-:Y:S01]  /*0110*/  SHF.R.U32.HI R0, RZ, 0x1, R0 ;  /* 0x00000001ff007819 */ /* 0x000fe20000011600 */
[----:B------:R-:W-:Y:S03]  /*0120*/  BSSY.RECONVERGENT B0, `(.L_x_16) ;  /* 0x0000008000007945 */ /* 0x000fe60003800200 */
[----:B------:R-:W-:-:S13]  /*0130*/  ISETP.GE.U32.AND P0, PT, R7, R0, PT ;  /* 0x000000000700720c */ /* 0x000fda0003f06070 */
[----:B-1----:R-:W-:Y:S05]  /*0140*/  @P0 BRA `(.L_x_17) ;  /* 0x0000000000140947 */ /* 0x002fea0003800000 */
[----:B------:R-:W-:Y:S01]  /*0150*/  IMAD R3, R0, 0x4, R5 ;  /* 0x0000000400037824 */ /* 0x000fe200078e0205 */
[----:B0-----:R-:W-:Y:S05]  /*0160*/  LDS R2, [R5] ;  /* 0x0000000005027984 */ /* 0x001fea0000000800 */
[----:B------:R-:W0:Y:S02]  /*0170*/  LDS R3, [R3] ;  /* 0x0000000003037984 */ /* 0x000e240000000800 */
[----:B0-----:R-:W-:-:S13]  /*0180*/  FSETP.GT.AND P0, PT, R2, R3, PT ;  /* 0x000000030200720b */ /* 0x001fda0003f04000 */
[----:B------:R1:W-:Y:S02]  /*0190*/  @P0 STS [R5], R3 ;  /* 0x0000000305000388 */ /* 0x0003e40000000800 */
.L_x_17:
[----:B------:R-:W-:Y:S05]  /*01a0*/  BSYNC.RECONVERGENT B0 ;  /* 0x0000000000007941 */ /* 0x000fea0003800200 */
.L_x_16:
[----:B------:R-:W-:Y:S01]  /*01b0*/  BAR.SYNC.DEFER_BLOCKING 0x0 ;  /* 0x0000000000007b1d */ /* 0x000fe20000010000 */
[----:B------:R-:W-:-:S13]  /*01c0*/  ISETP.GT.U32.AND P0, PT, R4, 0x3, PT ;  /* 0x000000030400780c */ /* 0x000fda0003f04070 */
[----:B------:R-:W-:Y:S05]  /*01d0*/  @P0 BRA `(.L_x_18) ;  /* 0xfffffffc00c80947 */ /* 0x000fea000383ffff */
.L_x_15:
[----:B------:R-:W-:-:S13]  /*01e0*/  ISETP.NE.AND P0, PT, R7, RZ, PT ;  /* 0x000000ff0700720c */ /* 0x000fda0003f05270 */
[----:B------:R-:W-:Y:S05]  /*01f0*/  @P0 EXIT ;  /* 0x000000000000094d */ /* 0x000fea0003800000 */
[----:B------:R-:W2:Y:S01]  /*0200*/  S2UR UR5, SR_CgaCtaId ;  /* 0x00000000000579c3 */ /* 0x000ea20000008800 */
[----:B------:R-:W-:-:S07]  /*0210*/  UMOV UR4, 0x400 ;  /* 0x0000040000047882 */ /* 0x000fce0000000000 */
[----:B------:R-:W3:Y:S08]  /*0220*/  LDC R7, c[0x0][0x388] ;  /* 0x0000e200ff077b82 */ /* 0x000ef00000000800 */
[----:B01----:R-:W3:Y:S01]  /*0230*/  LDC.64 R2, c[0x0][0x390] ;  /* 0x0000e400ff027b82 */ /* 0x003ee20000000a00 */
[----:B--2---:R-:W-:-:S09]  /*0240*/  ULEA UR4, UR5, UR4, 0x18 ;  /* 0x0000000405047291 */ /* 0x004fd2000f8ec0ff */
[----:B------:R-:W0:Y:S01]  /*0250*/  LDS R5, [UR4] ;  /* 0x00000004ff057984 */ /* 0x000e220008000800 */
[----:B---3--:R-:W-:-:S05]  /*0260*/  IMAD.WIDE R2, R7, 0x4, R2 ;  /* 0x0000000407027825 */ /* 0x008fca00078e0202 */
[----:B0-----:R-:W-:Y:S01]  /*0270*/  STG.E desc[UR6][R2.64], R5 ;  /* 0x0000000502007986 */ /* 0x001fe2000c101906 */
[----:B------:R-:W-:Y:S05]  /*0280*/  EXIT ;  /* 0x000000000000794d */ /* 0x000fea0003800000 */
.L_x_19:
        /* <DEDUP_REMOVED lines=15> */
.L_x_93:


//--------------------- .text._Z18get_min_intrablockPKfiiPf --------------------------
	.section	.text._Z18get_min_intrablockPKfiiPf,"ax",@progbits
	.align	128
        .global         _Z18get_min_intrablockPKfiiPf
        .type           _Z18get_min_intrablockPKfiiPf,@function
        .size           _Z18get_min_intrablockPKfiiPf,(.L_x_94 - _Z18get_min_intrablockPKfiiPf)
        .other          _Z18get_min_intrablockPKfiiPf,@"STO_CUDA_ENTRY STV_DEFAULT"
_Z18get_min_intrablockPKfiiPf:
.text._Z18get_min_intrablockPKfiiPf:
[----:B------:R-:W-:Y:S01]  /*0000*/  LDC R1, c[0x0][0x37c] ;  /* 0x0000df00ff017b82 */ /* 0x000fe20000000800 */
[----:B------:R-:W0:Y:S07]  /*0010*/  S2R R7, SR_CTAID.X ;  /* 0x0000000000077919 */ /* 0x000e2e0000002500 */
[----:B------:R-:W1:Y:S01]  /*0020*/  LDC.64 R8, c[0x0][0x388] ;  /* 0x0000e200ff087b82 */ /* 0x000e620000000a00 */
[----:B------:R-:W0:Y:S01]  /*0030*/  LDCU UR8, c[0x0][0x360] ;  /* 0x00006c00ff0877ac */ /* 0x000e220008000800 */
[----:B------:R-:W0:Y:S01]  /*0040*/  S2R R4, SR_TID.X ;  /* 0x0000000000047919 */ /* 0x000e220000002100 */
[----:B------:R-:W2:Y:S05]  /*0050*/  LDCU.64 UR6, c[0x0][0x358] ;  /* 0x00006b00ff0677ac */ /* 0x000eaa0008000a00 */
[----:B------:R-:W3:Y:S01]  /*0060*/  LDC.64 R2, c[0x0][0x380] ;  /* 0x0000e000ff027b82 */ /* 0x000ee20000000a00 */
[----:B0-----:R-:W-:-:S04]  /*0070*/  IMAD R0, R7, UR8, R4 ;  /* 0x0000000807007c24 */ /* 0x001fc8000f8e0204 */
[----:B-1----:R-:W-:-:S04]  /*0080*/  IMAD R5, R0, R9, R8 ;  /* 0x0000000900057224 */ /* 0x002fc800078e0208 */
[----:B---3--:R-:W-:-:S06]  /*0090*/  IMAD.WIDE.U32 R2, R5, 0x4, R2 ;  /* 0x0000000405027825 */ /* 0x008fcc00078e0002 */
[----:B--2---:R-:W2:Y:S01]  /*00a0*/  LDG.E R2, desc[UR6][R2.64] ;  /* 0x0000000602027981 */ /* 0x004ea2000c1e1900 */
[----:B------:R-:W0:Y:S01]  /*00b0*/  S2UR UR5, SR_CgaCtaId ;  /* 0x00000000000579c3 */ /* 0x000e220000008800 */
[----:B------:R-:W-:Y:S01]  /*00c0*/  UMOV UR4, 0x400 ;  /* 0x0000040000047882 */ /* 0x000fe20000000000 */
[----:B------:R-:W-:Y:S02]  /*00d0*/  UISETP.GE.U32.AND UP0, UPT, UR8, 0x2, UPT ;  /* 0x000000020800788c */ /* 0x000fe4000bf06070 */
[----:B0-----:R-:W-:-:S06]  /*00e0*/  ULEA UR4, UR5, UR4, 0x18 ;  /* 0x0000000405047291 */ /* 0x001fcc000f8ec0ff */
[----:B------:R-:W-:-:S05]  /*00f0*/  LEA R5, R4, UR4, 0x2 ;  /* 0x0000000404057c11 */ /* 0x000fca000f8e10ff */
[----:B--2---:R0:W-:Y:S01]  /*0100*/  STS [R5], R2 ;  /* 0x0000000205007388 */ /* 0x0041e20000000800 */
[----:B------:R-:W-:Y:S06]  /*0110*/  BAR.SYNC.DEFER_BLOCKING 0x0 ;  /* 0x0000000000007b1d */ /* 0x000fec0000010000 */
[----:B------:R-:W-:Y:S05]  /*0120*/  BRA.U !UP0, `(.L_x_20) ;  /* 0x00000001083c7547 */ /* 0x000fea000b800000 */
[----:B------:R-:W-:-:S07]  /*0130*/  IMAD.U32 R0, RZ, RZ, UR8 ;  /* 0x00000008ff007e24 */ /* 0x000fce000f8e00ff */
.L_x_23:
[----:B------:R-:W-:Y:S01]  /*0140*/  MOV R6, R0 ;  /* 0x0000000000067202 */ /* 0x000fe20000000f00 */
[----:B------:R-:W-:Y:S01]  /*0150*/  BSSY.RECONVERGENT B0, `(.L_x_21) ;  /* 0x0000009000007945 */ /* 0x000fe20003800200 */
[----:B------:R-:W-:-:S04]  /*0160*/  SHF.R.U32.HI R0, RZ, 0x1, R0 ;  /* 0x00000001ff007819 */ /* 0x000fc80000011600 */
[----:B------:R-:W-:-:S13]  /*0170*/  ISETP.GE.U32.AND P0, PT, R4, R0, PT ;  /* 0x000000000400720c */ /* 0x000fda0003f06070 */
[----:B-1----:R-:W-:Y:S05]  /*0180*/  @P0 BRA `(.L_x_22) ;  /* 0x0000000000140947 */ /* 0x002fea0003800000 */
[----:B------:R-:W-:Y:S01]  /*0190*/  IMAD R3, R0, 0x4, R5 ;  /* 0x0000000400037824 */ /* 0x000fe200078e0205 */
[----:B0-----:R-:W-:Y:S05]  /*01a0*/  LDS R2, [R5] ;  /* 0x0000000005027984 */ /* 0x001fea0000000800 */
[----:B------:R-:W0:Y:S02]  /*01b0*/  LDS R3, [R3] ;  /* 0x0000000003037984 */ /* 0x000e240000000800 */
[----:B0-----:R-:W-:-:S13]  /*01c0*/  FSETP.GT.AND P0, PT, R2, R3, PT ;  /* 0x000000030200720b */ /* 0x001fda0003f04000 */
[----:B------:R1:W-:Y:S02]  /*01d0*/  @P0 STS [R5], R3 ;  /* 0x0000000305000388 */ /* 0x0003e40000000800 */
.L_x_22:
[----:B------:R-:W-:Y:S05]  /*01e0*/  BSYNC.RECONVERGENT B0 ;  /* 0x0000000000007941 */ /* 0x000fea0003800200 */
.L_x_21:
[----:B------:R-:W-:Y:S01]  /*01f0*/  BAR.SYNC.DEFER_BLOCKING 0x0 ;  /* 0x0000000000007b1d */ /* 0x000fe20000010000 */
[----:B------:R-:W-:-:S13]  /*0200*/  ISETP.GT.U32.AND P0, PT, R6, 0x3, PT ;  /* 0x000000030600780c */ /* 0x000fda0003f04070 */
[----:B------:R-:W-:Y:S05]  /*0210*/  @P0 BRA `(.L_x_23) ;  /* 0xfffffffc00c80947 */ /* 0x000fea000383ffff */
.L_x_20:
[----:B------:R-:W-:-:S13]  /*0220*/  ISETP.NE.AND P0, PT, R4, RZ, PT ;  /* 0x000000ff0400720c */ /* 0x000fda0003f05270 */
[----:B------:R-:W-:Y:S05]  /*0230*/  @P0 EXIT ;  /* 0x000000000000094d */ /* 0x000fea0003800000 */
[----:B------:R-:W2:Y:S01]  /*0240*/  S2UR UR5, SR_CgaCtaId ;  /* 0x00000000000579c3 */ /* 0x000ea20000008800 */
[----:B------:R-:W-:-:S07]  /*0250*/  UMOV UR4, 0x400 ;  /* 0x0000040000047882 */ /* 0x000fce0000000000 */
[----:B01----:R-:W0:Y:S01]  /*0260*/  LDC.64 R2, c[0x0][0x390] ;  /* 0x0000e400ff027b82 */ /* 0x003e220000000a00 */
[----:B--2---:R-:W-:Y:S01]  /*0270*/  ULEA UR4, UR5, UR4, 0x18 ;  /* 0x0000000405047291 */ /* 0x004fe2000f8ec0ff */
[----:B0-----:R-:W-:-:S08]  /*0280*/  IMAD.WIDE.U32 R2, R7, 0x4, R2 ;  /* 0x0000000407027825 */ /* 0x001fd000078e0002 */
[----:B------:R-:W0:Y:S04]  /*0290*/  LDS R5, [UR4] ;  /* 0x00000004ff057984 */ /* 0x000e280008000800 */
[----:B0-----:R-:W-:Y:S01]  /*02a0*/  STG.E desc[UR6][R2.64], R5 ;  /* 0x0000000502007986 */ /* 0x001fe2000c101906 */
[----:B------:R-:W-:Y:S05]  /*02b0*/  EXIT ;  /* 0x000000000000794d */ /* 0x000fea0003800000 */
.L_x_24:
        /* <DEDUP_REMOVED lines=12> */
.L_x_94:


//--------------------- .text._Z12padded_cdistPKfiS0_iiiiPfPi --------------------------
	.section	.text._Z12padded_cdistPKfiS0_iiiiPfPi,"ax",@progbits
	.align	128
        .global         _Z12padded_cdistPKfiS0_iiiiPfPi
        .type           _Z12padded_cdistPKfiS0_iiiiPfPi,@function
        .size           _Z12padded_cdistPKfiS0_iiiiPfPi,(.L_x_86 - _Z12padded_cdistPKfiS0_iiiiPfPi)
        .other          _Z12padded_cdistPKfiS0_iiiiPfPi,@"STO_CUDA_ENTRY STV_DEFAULT"
_Z12padded_cdistPKfiS0_iiiiPfPi:
.text._Z12padded_cdistPKfiS0_iiiiPfPi:
[----:B------:R-:W-:Y:S01]  /*0000*/  LDC R1, c[0x0][0x37c] ;  /* 0x0000df00ff017b82 */ /* 0x000fe20000000800 */
[----:B------:R-:W0:Y:S01]  /*0010*/  S2R R0, SR_TID.X ;  /* 0x0000000000007919 */ /* 0x000e220000002100 */
[----:B------:R-:W0:Y:S06]  /*0020*/  LDCU.64 UR4, c[0x0][0x398] ;  /* 0x00007300ff0477ac */ /* 0x000e2c0008000a00 */
[----:B------:R-:W1:Y:S01]  /*0030*/  LDC R3, c[0x0][0x360] ;  /* 0x0000d800ff037b82 */ /* 0x000e620000000800 */
[----:B------:R-:W2:Y:S07]  /*0040*/  LDCU.64 UR6, c[0x0][0x358] ;  /* 0x00006b00ff0677ac */ /* 0x000eae0008000a00 */
[----:B------:R-:W3:Y:S08]  /*0050*/  LDC R9, c[0x0][0x3a4] ;  /* 0x0000e900ff097b82 */ /* 0x000ef00000000800 */
[----:B------:R-:W4:Y:S01]  /*0060*/  LDC.64 R4, c[0x0][0x390] ;  /* 0x0000e400ff047b82 */ /* 0x000f220000000a00 */
[C---:B0-----:R-:W-:Y:S01]  /*0070*/  ISETP.GE.U32.AND P0, PT, R0.reuse, UR5, PT ;  /* 0x0000000500007c0c */ /* 0x041fe2000bf06070 */
[----:B---3--:R-:W-:-:S04]  /*0080*/  IMAD R13, R0, UR4, R9 ;  /* 0x00000004000d7c24 */ /* 0x008fc8000f8e0209 */
[----:B----4-:R-:W-:-:S08]  /*0090*/  IMAD.WIDE.U32 R12, R13, 0x4, R4 ;  /* 0x000000040d0c7825 */ /* 0x010fd000078e0004 */
[----:B------:R-:W0:Y:S01]  /*00a0*/  @!P0 S2R R11, SR_CTAID.X ;  /* 0x00000000000b8919 */ /* 0x000e220000002500 */
[----:B------:R-:W0:Y:S01]  /*00b0*/  @!P0 LDC R2, c[0x0][0x388] ;  /* 0x0000e200ff028b82 */ /* 0x000e220000000800 */
[----:B------:R-:W3:Y:S07]  /*00c0*/  @!P0 S2R R17, SR_CTAID.X ;  /* 0x0000000000118919 */ /* 0x000eee0000002500 */
[----:B------:R-:W3:Y:S08]  /*00d0*/  @!P0 LDC R8, c[0x0][0x388] ;  /* 0x0000e200ff088b82 */ /* 0x000ef00000000800 */
[----:B------:R-:W4:Y:S08]  /*00e0*/  @!P0 LDC.64 R14, c[0x0][0x380] ;  /* 0x0000e000ff0e8b82 */ /* 0x000f300000000a00 */
[----:B------:R-:W5:Y:S01]  /*00f0*/  @!P0 LDC.64 R6, c[0x0][0x380] ;  /* 0x0000e000ff068b82 */ /* 0x000f620000000a00 */
[----:B0-----:R-:W-:-:S02]  /*0100*/  @!P0 IMAD R11, R0, R2, R11 ;  /* 0x00000002000b8224 */ /* 0x001fc400078e020b */
[C---:B-1----:R-:W-:Y:S02]  /*0110*/  IMAD.IADD R2, R0.reuse, 0x1, R3 ;  /* 0x0000000100027824 */ /* 0x042fe400078e0203 */
[----:B---3--:R-:W-:Y:S02]  /*0120*/  @!P0 IMAD R17, R0, R8, R17 ;  /* 0x0000000800118224 */ /* 0x008fe400078e0211 */
[----:B--2---:R-:W2:Y:S01]  /*0130*/  @!P0 LDG.E R8, desc[UR6][R12.64] ;  /* 0x000000060c088981 */ /* 0x004ea2000c1e1900 */
[----:B------:R-:W-:Y:S01]  /*0140*/  ISETP.GE.U32.AND P1, PT, R2, UR5, PT ;  /* 0x0000000502007c0c */ /* 0x000fe2000bf26070 */
[----:B----4-:R-:W-:-:S04]  /*0150*/  @!P0 IMAD.WIDE.U32 R14, R11, 0x4, R14 ;  /* 0x000000040b0e8825 */ /* 0x010fc800078e000e */
[----:B-----5:R-:W-:Y:S02]  /*0160*/  @!P0 IMAD.WIDE.U32 R16, R17, 0x4, R6 ;  /* 0x0000000411108825 */ /* 0x020fe400078e0006 */
[----:B------:R-:W3:Y:S06]  /*0170*/  @!P0 LDG.E R6, desc[UR6][R14.64] ;  /* 0x000000060e068981 */ /* 0x000eec000c1e1900 */
[----:B------:R-:W0:Y:S01]  /*0180*/  @!P1 LDC R18, c[0x0][0x388] ;  /* 0x0000e200ff129b82 */ /* 0x000e220000000800 */
[----:B------:R-:W3:Y:S04]  /*0190*/  @!P0 LDG.E R7, desc[UR6][R12.64] ;  /* 0x000000060c078981 */ /* 0x000ee8000c1e1900 */
[----:B------:R1:W4:Y:S03]  /*01a0*/  @!P0 LDG.E R17, desc[UR6][R16.64] ;  /* 0x0000000610118981 */ /* 0x000326000c1e1900 */
[----:B------:R-:W5:Y:S01]  /*01b0*/  @!P1 LDC.64 R10, c[0x0][0x380] ;  /* 0x0000e000ff0a9b82 */ /* 0x000f620000000a00 */
[----:B------:R-:W0:Y:S01]  /*01c0*/  @!P1 S2R R21, SR_CTAID.X ;  /* 0x0000000000159919 */ /* 0x000e220000002500 */
[----:B------:R-:W-:-:S04]  /*01d0*/  @!P1 IMAD R19, R2, UR4, R9 ;  /* 0x0000000402139c24 */ /* 0x000fc8000f8e0209 */
[----:B------:R-:W-:Y:S02]  /*01e0*/  @!P1 IMAD.WIDE.U32 R4, R19, 0x4, R4 ;  /* 0x0000000413049825 */ /* 0x000fe400078e0004 */
[----:B------:R-:W5:Y:S03]  /*01f0*/  S2UR UR5, SR_CgaCtaId ;  /* 0x00000000000579c3 */ /* 0x000f660000008800 */
[----:B------:R5:W4:Y:S05]  /*0200*/  @!P1 LDG.E R15, desc[UR6][R4.64] ;  /* 0x00000006040f9981 */ /* 0x000b2a000c1e1900 */
[----:B-1----:R-:W1:Y:S01]  /*0210*/  LDC R16, c[0x0][0x3a0] ;  /* 0x0000e800ff107b82 */ /* 0x002e620000000800 */
[----:B0-----:R-:W-:-:S04]  /*0220*/  @!P1 IMAD R9, R2, R18, R21 ;  /* 0x0000001202099224 */ /* 0x001fc800078e0215 */
[----:B-----5:R-:W-:-:S06]  /*0230*/  @!P1 IMAD.WIDE.U32 R10, R9, 0x4, R10 ;  /* 0x00000004090a9825 */ /* 0x020fcc00078e000a */
[----:B------:R-:W5:Y:S01]  /*0240*/  @!P1 LDG.E R10, desc[UR6][R10.64] ;  /* 0x000000060a0a9981 */ /* 0x000f62000c1e1900 */
[----:B------:R-:W-:Y:S02]  /*0250*/  UMOV UR4, 0x400 ;  /* 0x0000040000047882 */ /* 0x000fe40000000000 */
[----:B------:R-:W-:Y:S01]  /*0260*/  ULEA UR4, UR5, UR4, 0x18 ;  /* 0x0000000405047291 */ /* 0x000fe2000f8ec0ff */
[----:B------:R-:W-:-:S05]  /*0270*/  HFMA2 R14, -RZ, RZ, 0, 0 ;  /* 0x00000000ff0e7431 */ /* 0x000fca00000001ff */
[----:B------:R-:W-:Y:S01]  /*0280*/  LEA R2, R0, UR4, 0x2 ;  /* 0x0000000400027c11 */ /* 0x000fe2000f8e10ff */
[----:B------:R-:W-:-:S04]  /*0290*/  IMAD.MOV.U32 R9, RZ, RZ, RZ ;  /* 0x000000ffff097224 */ /* 0x000fc800078e00ff */
[----:B-1----:R-:W-:Y:S02]  /*02a0*/  IMAD R13, R16, 0x4, R2 ;  /* 0x00000004100d7824 */ /* 0x002fe400078e0202 */
[----:B------:R-:W-:-:S03]  /*02b0*/  IMAD.MOV.U32 R12, RZ, RZ, RZ ;  /* 0x000000ffff0c7224 */ /* 0x000fc600078e00ff */
[----:B------:R-:W-:Y:S01]  /*02c0*/  LEA R5, R16, R13, 0x2 ;  /* 0x0000000d10057211 */ /* 0x000fe200078e10ff */
[----:B--2---:R-:W-:Y:S01]  /*02d0*/  @!P0 FMUL R14, R8, R8 ;  /* 0x00000008080e8220 */ /* 0x004fe20000400000 */
[----:B---3--:R-:W-:Y:S01]  /*02e0*/  @!P0 FMUL R9, R6, R7 ;  /* 0x0000000706098220 */ /* 0x008fe20000400000 */
[----:B----4-:R-:W-:-:S04]  /*02f0*/  @!P0 FMUL R12, R17, R17 ;  /* 0x00000011110c8220 */ /* 0x010fc80000400000 */
[----:B------:R-:W-:Y:S04]  /*0300*/  STS [R2], R9 ;  /* 0x0000000902007388 */ /* 0x000fe80000000800 */
[----:B------:R-:W-:Y:S04]  /*0310*/  STS [R13], R12 ;  /* 0x0000000c0d007388 */ /* 0x000fe80000000800 */
[----:B------:R-:W-:Y:S04]  /*0320*/  STS [R5], R14 ;  /* 0x0000000e05007388 */ /* 0x000fe80000000800 */
[----:B------:R-:W5:Y:S02]  /*0330*/  @!P1 LDS R7, [R2] ;  /* 0x0000000002079984 */ /* 0x000f640000000800 */
[----:B-----5:R-:W-:-:S05]  /*0340*/  @!P1 FFMA R7, R10, R15, R7 ;  /* 0x0000000f0a079223 */ /* 0x020fca0000000007 */
[----:B------:R-:W-:Y:S04]  /*0350*/  @!P1 STS [R2], R7 ;  /* 0x0000000702009388 */ /* 0x000fe80000000800 */
[----:B------:R-:W0:Y:S02]  /*0360*/  @!P1 LDS R11, [R13] ;  /* 0x000000000d0b9984 */ /* 0x000e240000000800 */
[----:B0-----:R-:W-:-:S05]  /*0370*/  @!P1 FFMA R10, R10, R10, R11 ;  /* 0x0000000a0a0a9223 */ /* 0x001fca000000000b */
[----:B------:R-:W-:Y:S04]  /*0380*/  @!P1 STS [R13], R10 ;  /* 0x0000000a0d009388 */ /* 0x000fe80000000800 */
[----:B------:R-:W0:Y:S01]  /*0390*/  @!P1 LDS R4, [R5] ;  /* 0x0000000005049984 */ /* 0x000e220000000800 */
[----:B------:R-:W-:Y:S01]  /*03a0*/  ISETP.GE.U32.AND P0, PT, R3, 0x2, PT ;  /* 0x000000020300780c */ /* 0x000fe20003f06070 */
[----:B0-----:R-:W-:-:S05]  /*03b0*/  @!P1 FFMA R4, R15, R15, R4 ;  /* 0x0000000f0f049223 */ /* 0x001fca0000000004 */
[----:B------:R0:W-:Y:S01]  /*03c0*/  @!P1 STS [R5], R4 ;  /* 0x0000000405009388 */ /* 0x0001e20000000800 */
[----:B------:R-:W-:Y:S06]  /*03d0*/  BAR.SYNC.DEFER_BLOCKING 0x0 ;  /* 0x0000000000007b1d */ /* 0x000fec0000010000 */
[----:B------:R-:W-:Y:S05]  /*03e0*/  @!P0 BRA `(.L_x_25) ;  /* 0x00000000006c8947 */ /* 0x000fea0003800000 */
[----:B0-----:R-:W-:Y:S02]  /*03f0*/  IMAD R4, R3, 0x4, R2 ;  /* 0x0000000403047824 */ /* 0x001fe400078e0202 */
[----:B------:R-:W-:-:S03]  /*0400*/  IMAD.MOV.U32 R6, RZ, RZ, R3 ;  /* 0x000000ffff067224 */ /* 0x000fc600078e0003 */
[----:B------:R-:W-:-:S07]  /*0410*/  LEA R5, R3, R4, 0x2 ;  /* 0x0000000403057211 */ /* 0x000fce00078e10ff */
.L_x_28:
[----:B------:R-:W-:Y:S01]  /*0420*/  SHF.R.U32.HI R13, RZ, 0x1, R6 ;  /* 0x00000001ff0d7819 */ /* 0x000fe20000011606 */
[----:B------:R-:W-:Y:S03]  /*0430*/  BSSY.RECONVERGENT B0, `(.L_x_26) ;  /* 0x0000012000007945 */ /* 0x000fe60003800200 */
[----:B------:R-:W-:-:S13]  /*0440*/  ISETP.GE.U32.AND P0, PT, R0, R13, PT ;  /* 0x0000000d0000720c */ /* 0x000fda0003f06070 */
[----:B0-----:R-:W-:Y:S05]  /*0450*/  @P0 BRA `(.L_x_27) ;  /* 0x00000000003c0947 */ /* 0x001fea0003800000 */
[----:B------:R-:W-:Y:S01]  /*0460*/  IMAD R8, R13, 0x4, R2 ;  /* 0x000000040d087824 */ /* 0x000fe200078e0202 */
[----:B------:R-:W-:Y:S04]  /*0470*/  LDS R10, [R2] ;  /* 0x00000000020a7984 */ /* 0x000fe80000000800 */
[----:B------:R-:W0:Y:S02]  /*0480*/  LDS R7, [R8] ;  /* 0x0000000008077984 */ /* 0x000e240000000800 */
[----:B0-----:R-:W-:Y:S01]  /*0490*/  FADD R7, R7, R10 ;  /* 0x0000000a07077221 */ /* 0x001fe20000000000 */
[----:B------:R-:W-:-:S04]  /*04a0*/  IMAD R10, R3, 0x4, R8 ;  /* 0x00000004030a7824 */ /* 0x000fc800078e0208 */
[----:B------:R-:W-:Y:S01]  /*04b0*/  STS [R2], R7 ;  /* 0x0000000702007388 */ /* 0x000fe20000000800 */
[----:B------:R-:W-:-:S03]  /*04c0*/  LEA R11, R3, R10, 0x2 ;  /* 0x0000000a030b7211 */ /* 0x000fc600078e10ff */
[----:B------:R-:W-:Y:S04]  /*04d0*/  LDS R9, [R10] ;  /* 0x000000000a097984 */ /* 0x000fe80000000800 */
[----:B------:R-:W0:Y:S02]  /*04e0*/  LDS R12, [R4] ;  /* 0x00000000040c7984 */ /* 0x000e240000000800 */
[----:B0-----:R-:W-:-:S05]  /*04f0*/  FADD R9, R9, R12 ;  /* 0x0000000c09097221 */ /* 0x001fca0000000000 */
[----:B------:R-:W-:Y:S04]  /*0500*/  STS [R4], R9 ;  /* 0x0000000904007388 */ /* 0x000fe80000000800 */
[----:B------:R-:W-:Y:S04]  /*0510*/  LDS R11, [R11] ;  /* 0x000000000b0b7984 */ /* 0x000fe80000000800 */
[----:B------:R-:W0:Y:S02]  /*0520*/  LDS R12, [R5] ;  /* 0x00000000050c7984 */ /* 0x000e240000000800 */
[----:B0-----:R-:W-:-:S05]  /*0530*/  FADD R12, R11, R12 ;  /* 0x0000000c0b0c7221 */ /* 0x001fca0000000000 */
[----:B------:R0:W-:Y:S02]  /*0540*/  STS [R5], R12 ;  /* 0x0000000c05007388 */ /* 0x0001e40000000800 */
.L_x_27:
[----:B------:R-:W-:Y:S05]  /*0550*/  BSYNC.RECONVERGENT B0 ;  /* 0x0000000000007941 */ /* 0x000fea0003800200 */
.L_x_26:
[----:B------:R-:W-:Y:S01]  /*0560*/  BAR.SYNC.DEFER_BLOCKING 0x0 ;  /* 0x0000000000007b1d */ /* 0x000fe20000010000 */
[----:B------:R-:W-:Y:S01]  /*0570*/  ISETP.GT.U32.AND P0, PT, R6, 0x3, PT ;  /* 0x000000030600780c */ /* 0x000fe20003f04070 */
[----:B------:R-:W-:-:S12]  /*0580*/  IMAD.MOV.U32 R6, RZ, RZ, R13 ;  /* 0x000000ffff067224 */ /* 0x000fd800078e000d */
[----:B------:R-:W-:Y:S05]  /*0590*/  @P0 BRA `(.L_x_28) ;  /* 0xfffffffc00a00947 */ /* 0x000fea000383ffff */
.L_x_25:
[----:B------:R-:W-:-:S13]  /*05a0*/  ISETP.NE.AND P0, PT, R0, RZ, PT ;  /* 0x000000ff0000720c */ /* 0x000fda0003f05270 */
[----:B------:R-:W-:Y:S05]  /*05b0*/  @P0 EXIT ;  /* 0x000000000000094d */ /* 0x000fea0003800000 */
[----:B0-----:R-:W0:Y:S01]  /*05c0*/  S2R R5, SR_CgaCtaId ;  /* 0x0000000000057919 */ /* 0x001e220000008800 */
[----:B------:R-:W-:-:S04]  /*05d0*/  MOV R0, 0x400 ;  /* 0x0000040000007802 */ /* 0x000fc80000000f00 */
[----:B0-----:R-:W-:-:S05]  /*05e0*/  LEA R0, R5, R0, 0x18 ;  /* 0x0000000005007211 */ /* 0x001fca00078ec0ff */
[----:B------:R-:W-:Y:S02]  /*05f0*/  IMAD R6, R3, 0x4, R0 ;  /* 0x0000000403067824 */ /* 0x000fe400078e0200 */
[----:B------:R-:W-:Y:S04]  /*0600*/  LDS R0, [R0] ;  /* 0x0000000000007984 */ /* 0x000fe80000000800 */
[----:B------:R-:W0:Y:S02]  /*0610*/  LDS R2, [R6] ;  /* 0x0000000006027984 */ /* 0x000e240000000800 */
[----:B0-----:R-:W-:Y:S01]  /*0620*/  IADD3 R4, PT, PT, R2, -0xd000000, RZ ;  /* 0xf300000002047810 */ /* 0x001fe20007ffe0ff */
[----:B------:R0:W1:Y:S03]  /*0630*/  MUFU.RSQ R5, R2 ;  /* 0x0000000200057308 */ /* 0x0000660000001400 */
[----:B------:R-:W-:-:S13]  /*0640*/  ISETP.GT.U32.AND P0, PT, R4, 0x727fffff, PT ;  /* 0x727fffff0400780c */ /* 0x000fda0003f04070 */
[----:B0-----:R-:W-:Y:S05]  /*0650*/  @!P0 BRA `(.L_x_29) ;  /* 0x0000000000108947 */ /* 0x001fea0003800000 */
[----:B------:R-:W-:-:S07]  /*0660*/  MOV R8, 0x680 ;  /* 0x0000068000087802 */ /* 0x000fce0000000f00 */
[----:B-1----:R-:W-:Y:S05]  /*0670*/  CALL.REL.NOINC `($__internal_0_$__cuda_sm20_sqrt_rn_f32_slowpath) ;  /* 0x0000000000a87944 */ /* 0x002fea0003c00000 */
[----:B------:R-:W-:Y:S01]  /*0680*/  IMAD.MOV.U32 R7, RZ, RZ, R2 ;  /* 0x000000ffff077224 */ /* 0x000fe200078e0002 */
[----:B------:R-:W-:Y:S06]  /*0690*/  BRA `(.L_x_30) ;  /* 0x0000000000107947 */ /* 0x000fec0003800000 */
.L_x_29:
[----:B-1----:R-:W-:Y:S01]  /*06a0*/  FMUL.FTZ R7, R2, R5 ;  /* 0x0000000502077220 */ /* 0x002fe20000410000 */
[----:B------:R-:W-:-:S03]  /*06b0*/  FMUL.FTZ R5, R5, 0.5 ;  /* 0x3f00000005057820 */ /* 0x000fc60000410000 */
[----:B------:R-:W-:-:S04]  /*06c0*/  FFMA R2, -R7, R7, R2 ;  /* 0x0000000707027223 */ /* 0x000fc80000000102 */
[----:B------:R-:W-:-:S07]  /*06d0*/  FFMA R7, R2, R5, R7 ;  /* 0x0000000502077223 */ /* 0x000fce0000000007 */
.L_x_30:
[----:B------:R-:W-:-:S05]  /*06e0*/  IMAD R3, R3, 0x4, R6 ;  /* 0x0000000403037824 */ /* 0x000fca00078e0206 */
[----:B------:R-:W0:Y:S02]  /*06f0*/  LDS R2, [R3] ;  /* 0x0000000003027984 */ /* 0x000e240000000800 */
[----:B0-----:R-:W-:Y:S01]  /*0700*/  IADD3 R4, PT, PT, R2, -0xd000000, RZ ;  /* 0xf300000002047810 */ /* 0x001fe20007ffe0ff */
[----:B------:R0:W1:Y:S03]  /*0710*/  MUFU.RSQ R5, R2 ;  /* 0x0000000200057308 */ /* 0x0000660000001400 */
[----:B------:R-:W-:-:S13]  /*0720*/  ISETP.GT.U32.AND P0, PT, R4, 0x727fffff, PT ;  /* 0x727fffff0400780c */ /* 0x000fda0003f04070 */
[----:B0-----:R-:W-:Y:S05]  /*0730*/  @!P0 BRA `(.L_x_31) ;  /* 0x00000000000c8947 */ /* 0x001fea0003800000 */
[----:B------:R-:W-:-:S07]  /*0740*/  MOV R8, 0x760 ;  /* 0x0000076000087802 */ /* 0x000fce0000000f00 */
[----:B-1----:R-:W-:Y:S05]  /*0750*/  CALL.REL.NOINC `($__internal_0_$__cuda_sm20_sqrt_rn_f32_slowpath) ;  /* 0x0000000000707944 */ /* 0x002fea0003c00000 */
[----:B------:R-:W-:Y:S05]  /*0760*/  BRA `(.L_x_32) ;  /* 0x0000000000107947 */ /* 0x000fea0003800000 */
.L_x_31:
[----:B-1----:R-:W-:Y:S01]  /*0770*/  FMUL.FTZ R3, R2, R5 ;  /* 0x0000000502037220 */ /* 0x002fe20000410000 */
[----:B------:R-:W-:-:S03]  /*0780*/  FMUL.FTZ R5, R5, 0.5 ;  /* 0x3f00000005057820 */ /* 0x000fc60000410000 */
[----:B------:R-:W-:-:S04]  /*0790*/  FFMA R2, -R3, R3, R2 ;  /* 0x0000000303027223 */ /* 0x000fc80000000102 */
[----:B------:R-:W-:-:S07]  /*07a0*/  FFMA R2, R2, R5, R3 ;  /* 0x0000000502027223 */ /* 0x000fce0000000003 */
.L_x_32:
[----:B------:R-:W-:-:S04]  /*07b0*/  FMUL R9, R2, R7 ;  /* 0x0000000702097220 */ /* 0x000fc80000400000 */
[----:B------:R-:W0:Y:S08]  /*07c0*/  MUFU.RCP R2, R9 ;  /* 0x0000000900027308 */ /* 0x000e300000001000 */
[----:B------:R-:W1:Y:S01]  /*07d0*/  FCHK P0, R0, R9 ;  /* 0x0000000900007302 */ /* 0x000e620000000000 */
[----:B0-----:R-:W-:-:S04]  /*07e0*/  FFMA R3, -R9, R2, 1 ;  /* 0x3f80000009037423 */ /* 0x001fc80000000102 */
[----:B------:R-:W-:-:S04]  /*07f0*/  FFMA R3, R2, R3, R2 ;  /* 0x0000000302037223 */ /* 0x000fc80000000002 */
[----:B------:R-:W-:-:S04]  /*0800*/  FFMA R2, R0, R3, RZ ;  /* 0x0000000300027223 */ /* 0x000fc800000000ff */
[----:B------:R-:W-:-:S04]  /*0810*/  FFMA R4, -R9, R2, R0 ;  /* 0x0000000209047223 */ /* 0x000fc80000000100 */
[----:B------:R-:W-:Y:S01]  /*0820*/  FFMA R7, R3, R4, R2 ;  /* 0x0000000403077223 */ /* 0x000fe20000000002 */
[----:B-1----:R-:W-:Y:S06]  /*0830*/  @!P0 BRA `(.L_x_33) ;  /* 0x00000000000c8947 */ /* 0x002fec0003800000 */
[----:B------:R-:W-:-:S07]  /*0840*/  MOV R2, 0x860 ;  /* 0x0000086000027802 */ /* 0x000fce0000000f00 */
[----:B------:R-:W-:Y:S05]  /*0850*/  CALL.REL.NOINC `($__internal_1_$__cuda_sm3x_div_rn_noftz_f32_slowpath) ;  /* 0x0000000000907944 */ /* 0x000fea0003c00000 */
[----:B------:R-:W-:-:S07]  /*0860*/  IMAD.MOV.U32 R7, RZ, RZ, R5 ;  /* 0x000000ffff077224 */ /* 0x000fce00078e0005 */
.L_x_33:
[----:B------:R-:W0:Y:S01]  /*0870*/  S2R R11, SR_CTAID.X ;  /* 0x00000000000b7919 */ /* 0x000e220000002500 */
[----:B------:R-:W0:Y:S01]  /*0880*/  LDC R0, c[0x0][0x3a4] ;  /* 0x0000e900ff007b82 */ /* 0x000e220000000800 */
[----:B------:R-:W0:Y:S07]  /*0890*/  LDCU UR4, c[0x0][0x398] ;  /* 0x00007300ff0477ac */ /* 0x000e2e0008000800 */
[----:B------:R-:W1:Y:S08]  /*08a0*/  LDC.64 R2, c[0x0][0x3a8] ;  /* 0x0000ea00ff027b82 */ /* 0x000e700000000a00 */
[----:B------:R-:W2:Y:S01]  /*08b0*/  LDC.64 R4, c[0x0][0x3b0] ;  /* 0x0000ec00ff047b82 */ /* 0x000ea20000000a00 */
[----:B0-----:R-:W-:-:S04]  /*08c0*/  IMAD R9, R11, UR4, R0 ;  /* 0x000000040b097c24 */ /* 0x001fc8000f8e0200 */
[----:B-1----:R-:W-:-:S04]  /*08d0*/  IMAD.WIDE.U32 R2, R9, 0x4, R2 ;  /* 0x0000000409027825 */ /* 0x002fc800078e0002 */
[----:B--2---:R-:W-:Y:S01]  /*08e0*/  IMAD.WIDE.U32 R4, R9, 0x4, R4 ;  /* 0x0000000409047825 */ /* 0x004fe200078e0004 */
[----:B------:R-:W-:Y:S04]  /*08f0*/  STG.E desc[UR6][R2.64], R7 ;  /* 0x0000000702007986 */ /* 0x000fe8000c101906 */
[----:B------:R-:W-:Y:S01]  /*0900*/  STG.E desc[UR6][R4.64], R11 ;  /* 0x0000000b04007986 */ /* 0x000fe2000c101906 */
[----:B------:R-:W-:Y:S05]  /*0910*/  EXIT ;  /* 0x000000000000794d */ /* 0x000fea0003800000 */
        .weak           $__internal_0_$__cuda_sm20_sqrt_rn_f32_slowpath
        .type           $__internal_0_$__cuda_sm20_sqrt_rn_f32_slowpath,@function
        .size           $__internal_0_$__cuda_sm20_sqrt_rn_f32_slowpath,($__internal_1_$__cuda_sm3x_div_rn_noftz_f32_slowpath - $__internal_0_$__cuda_sm20_sqrt_rn_f32_slowpath)
$__internal_0_$__cuda_sm20_sqrt_rn_f32_slowpath:
[----:B------:R-:W-:-:S13]  /*0920*/  LOP3.LUT P0, RZ, R2, 0x7fffffff, RZ, 0xc0, !PT ;  /* 0x7fffffff02ff7812 */ /* 0x000fda000780c0ff */
[----:B------:R-:W-:Y:S01]  /*0930*/  @!P0 MOV R4, R2 ;  /* 0x0000000200048202 */ /* 0x000fe20000000f00 */
[----:B------:R-:W-:Y:S06]  /*0940*/  @!P0 BRA `(.L_x_34) ;  /* 0x0000000000448947 */ /* 0x000fec0003800000 */
[----:B------:R-:W-:-:S13]  /*0950*/  FSETP.GEU.FTZ.AND P0, PT, R2, RZ, PT ;  /* 0x000000ff0200720b */ /* 0x000fda0003f1e000 */
[----:B------:R-:W-:Y:S01]  /*0960*/  @!P0 IMAD.MOV.U32 R4, RZ, RZ, 0x7fffffff ;  /* 0x7fffffffff048424 */ /* 0x000fe200078e00ff */
[----:B------:R-:W-:Y:S06]  /*0970*/  @!P0 BRA `(.L_x_34) ;  /* 0x0000000000388947 */ /* 0x000fec0003800000 */
[----:B------:R-:W-:-:S13]  /*0980*/  FSETP.GTU.FTZ.AND P0, PT, |R2|, +INF , PT ;  /* 0x7f8000000200780b */ /* 0x000fda0003f1c200 */
[----:B------:R-:W-:Y:S01]  /*0990*/  @P0 FADD.FTZ R4, R2, 1 ;  /* 0x3f80000002040421 */ /* 0x000fe20000010000 */
[----:B------:R-:W-:Y:S06]  /*09a0*/  @P0 BRA `(.L_x_34) ;  /* 0x00000000002c0947 */ /* 0x000fec0003800000 */
[----:B------:R-:W-:-:S13]  /*09b0*/  FSETP.NEU.FTZ.AND P0, PT, |R2|, +INF , PT ;  /* 0x7f8000000200780b */ /* 0x000fda0003f1d200 */
[----:B------:R-:W-:Y:S01]  /*09c0*/  @!P0 MOV R4, R2 ;  /* 0x0000000200048202 */ /* 0x000fe20000000f00 */
[----:B------:R-:W-:Y:S06]  /*09d0*/  @!P0 BRA `(.L_x_34) ;  /* 0x0000000000208947 */ /* 0x000fec0003800000 */
[----:B------:R-:W-:-:S04]  /*09e0*/  FFMA R2, R2, 1.84467440737095516160e+19, RZ ;  /* 0x5f80000002027823 */ /* 0x000fc800000000ff */
[----:B------:R-:W0:Y:S02]  /*09f0*/  MUFU.RSQ R5, R2 ;  /* 0x0000000200057308 */ /* 0x000e240000001400 */
[----:B0-----:R-:W-:Y:S01]  /*0a00*/  FMUL.FTZ R9, R2, R5 ;  /* 0x0000000502097220 */ /* 0x001fe20000410000 */
[----:B------:R-:W-:-:S03]  /*0a10*/  FMUL.FTZ R5, R5, 0.5 ;  /* 0x3f00000005057820 */ /* 0x000fc60000410000 */
[----:B------:R-:W-:-:S04]  /*0a20*/  FADD.FTZ R4, -R9, -RZ ;  /* 0x800000ff09047221 */ /* 0x000fc80000010100 */
[----:B------:R-:W-:-:S04]  /*0a30*/  FFMA R4, R9, R4, R2 ;  /* 0x0000000409047223 */ /* 0x000fc80000000002 */
[----:B------:R-:W-:-:S04]  /*0a40*/  FFMA R4, R4, R5, R9 ;  /* 0x0000000504047223 */ /* 0x000fc80000000009 */
[----:B------:R-:W-:-:S07]  /*0a50*/  FMUL.FTZ R4, R4, 2.3283064365386962891e-10 ;  /* 0x2f80000004047820 */ /* 0x000fce0000410000 */
.L_x_34:
[----:B------:R-:W-:Y:S01]  /*0a60*/  IMAD.MOV.U32 R2, RZ, RZ, R4 ;  /* 0x000000ffff027224 */ /* 0x000fe200078e0004 */
[----:B------:R-:W-:Y:S01]  /*0a70*/  MOV R4, R8 ;  /* 0x0000000800047202 */ /* 0x000fe20000000f00 */
[----:B------:R-:W-:-:S04]  /*0a80*/  IMAD.MOV.U32 R5, RZ, RZ, 0x0 ;  /* 0x00000000ff057424 */ /* 0x000fc800078e00ff */
[----:B------:R-:W-:Y:S05]  /*0a90*/  RET.REL.NODEC R4 `(_Z12padded_cdistPKfiS0_iiiiPfPi) ;  /* 0xfffffff404587950 */ /* 0x000fea0003c3ffff */
        .weak           $__internal_1_$__cuda_sm3x_div_rn_noftz_f32_slowpath
        .type           $__internal_1_$__cuda_sm3x_div_rn_noftz_f32_slowpath,@function
        .size           $__internal_1_$__cuda_sm3x_div_rn_noftz_f32_slowpath,(.L_x_86 - $__internal_1_$__cuda_sm3x_div_rn_noftz_f32_slowpath)
$__internal_1_$__cuda_sm3x_div_rn_noftz_f32_slowpath:
[--C-:B------:R-:W-:Y:S01]  /*0aa0*/  SHF.R.U32.HI R4, RZ, 0x17, R9.reuse ;  /* 0x00000017ff047819 */ /* 0x100fe20000011609 */
[----:B------:R-:W-:Y:S01]  /*0ab0*/  IMAD.MOV.U32 R6, RZ, RZ, R9 ;  /* 0x000000ffff067224 */ /* 0x000fe200078e0009 */
[----:B------:R-:W-:Y:S02]  /*0ac0*/  SHF.R.U32.HI R3, RZ, 0x17, R0 ;  /* 0x00000017ff037819 */ /* 0x000fe40000011600 */
[----:B------:R-:W-:Y:S02]  /*0ad0*/  LOP3.LUT R13, R4, 0xff, RZ, 0xc0, !PT ;  /* 0x000000ff040d7812 */ /* 0x000fe400078ec0ff */
[----:B------:R-:W-:Y:S02]  /*0ae0*/  LOP3.LUT R4, R3, 0xff, RZ, 0xc0, !PT ;  /* 0x000000ff03047812 */ /* 0x000fe400078ec0ff */
[----:B------:R-:W-:Y:S02]  /*0af0*/  IADD3 R10, PT, PT, R13, -0x1, RZ ;  /* 0xffffffff0d0a7810 */ /* 0x000fe40007ffe0ff */
[----:B------:R-:W-:Y:S01]  /*0b00*/  MOV R5, R0 ;  /* 0x0000000000057202 */ /* 0x000fe20000000f00 */
[----:B------:R-:W-:Y:S01]  /*0b10*/  VIADD R8, R4, 0xffffffff ;  /* 0xffffffff04087836 */ /* 0x000fe20000000000 */
[----:B------:R-:W-:-:S04]  /*0b20*/  ISETP.GT.U32.AND P0, PT, R10, 0xfd, PT ;  /* 0x000000fd0a00780c */ /* 0x000fc80003f04070 */
[----:B------:R-:W-:-:S13]  /*0b30*/  ISETP.GT.U32.OR P0, PT, R8, 0xfd, P0 ;  /* 0x000000fd0800780c */ /* 0x000fda0000704470 */
[----:B------:R-:W-:Y:S01]  /*0b40*/  @!P0 MOV R7, RZ ;  /* 0x000000ff00078202 */ /* 0x000fe20000000f00 */
[----:B------:R-:W-:Y:S06]  /*0b50*/  @!P0 BRA `(.L_x_35) ;  /* 0x0000000000608947 */ /* 0x000fec0003800000 */
[----:B------:R-:W-:Y:S01]  /*0b60*/  FSETP.GTU.FTZ.AND P0, PT, |R0|, +INF , PT ;  /* 0x7f8000000000780b */ /* 0x000fe20003f1c200 */
[----:B------:R-:W-:Y:S01]  /*0b70*/  IMAD.MOV.U32 R3, RZ, RZ, R9 ;  /* 0x000000ffff037224 */ /* 0x000fe200078e0009 */
[----:B------:R-:W-:-:S04]  /*0b80*/  FSETP.GTU.FTZ.AND P1, PT, |R9|, +INF , PT ;  /* 0x7f8000000900780b */ /* 0x000fc80003f3c200 */
[----:B------:R-:W-:-:S13]  /*0b90*/  PLOP3.LUT P0, PT, P0, P1, PT, 0xf8, 0x8f ;  /* 0x00000000008f781c */ /* 0x000fda0000703f70 */
[----:B------:R-:W-:Y:S05]  /*0ba0*/  @P0 BRA `(.L_x_36) ;  /* 0x0000000400440947 */ /* 0x000fea0003800000 */
[----:B------:R-:W-:-:S13]  /*0bb0*/  LOP3.LUT P0, RZ, R6, 0x7fffffff, R5, 0xc8, !PT ;  /* 0x7fffffff06ff7812 */ /* 0x000fda000780c805 */
[----:B------:R-:W-:Y:S05]  /*0bc0*/  @!P0 BRA `(.L_x_37) ;  /* 0x0000000400348947 */ /* 0x000fea0003800000 */
[C---:B------:R-:W-:Y:S02]  /*0bd0*/  FSETP.NEU.FTZ.AND P2, PT, |R0|.reuse, +INF , PT ;  /* 0x7f8000000000780b */ /* 0x040fe40003f5d200 */
[----:B------:R-:W-:Y:S02]  /*0be0*/  FSETP.NEU.FTZ.AND P1, PT, |R3|, +INF , PT ;  /* 0x7f8000000300780b */ /* 0x000fe40003f3d200 */
[----:B------:R-:W-:-:S11]  /*0bf0*/  FSETP.NEU.FTZ.AND P0, PT, |R0|, +INF , PT ;  /* 0x7f8000000000780b */ /* 0x000fd60003f1d200 */
[----:B------:R-:W-:Y:S05]  /*0c00*/  @!P1 BRA !P2, `(.L_x_37) ;  /* 0x0000000400249947 */ /* 0x000fea0005000000 */
[----:B------:R-:W-:-:S04]  /*0c10*/  LOP3.LUT P2, RZ, R5, 0x7fffffff, RZ, 0xc0, !PT ;  /* 0x7fffffff05ff7812 */ /* 0x000fc8000784c0ff */
[----:B------:R-:W-:-:S13]  /*0c20*/  PLOP3.LUT P1, PT, P1, P2, PT, 0x2f, 0xf2 ;  /* 0x0000000000f2781c */ /* 0x000fda0000f24577 */
[----:B------:R-:W-:Y:S05]  /*0c30*/  @P1 BRA `(.L_x_38) ;  /* 0x0000000400101947 */ /* 0x000fea0003800000 */
[----:B------:R-:W-:-:S04]  /*0c40*/  LOP3.LUT P1, RZ, R6, 0x7fffffff, RZ, 0xc0, !PT ;  /* 0x7fffffff06ff7812 */ /* 0x000fc8000782c0ff */
[----:B------:R-:W-:-:S13]  /*0c50*/  PLOP3.LUT P0, PT, P0, P1, PT, 0x2f, 0xf2 ;  /* 0x0000000000f2781c */ /* 0x000fda0000702577 */
[----:B------:R-:W-:Y:S05]  /*0c60*/  @P0 BRA `(.L_x_39) ;  /* 0x0000000000f80947 */ /* 0x000fea0003800000 */
[----:B------:R-:W-:Y:S02]  /*0c70*/  ISETP.GE.AND P0, PT, R8, RZ, PT ;  /* 0x000000ff0800720c */ /* 0x000fe40003f06270 */
[----:B------:R-:W-:-:S11]  /*0c80*/  ISETP.GE.AND P1, PT, R10, RZ, PT ;  /* 0x000000ff0a00720c */ /* 0x000fd60003f26270 */
[----:B------:R-:W-:Y:S01]  /*0c90*/  @P0 MOV R7, RZ ;  /* 0x000000ff00070202 */ /* 0x000fe20000000f00 */
[----:B------:R-:W-:Y:S02]  /*0ca0*/  @!P0 IMAD.MOV.U32 R7, RZ, RZ, -0x40 ;  /* 0xffffffc0ff078424 */ /* 0x000fe400078e00ff */
[----:B------:R-:W-:Y:S01]  /*0cb0*/  @!P0 FFMA R5, R0, 1.84467440737095516160e+19, RZ ;  /* 0x5f80000000058823 */ /* 0x000fe200000000ff */
[----:B------:R-:W-:Y:S02]  /*0cc0*/  @!P1 FFMA R6, R3, 1.84467440737095516160e+19, RZ ;  /* 0x5f80000003069823 */ /* 0x000fe400000000ff */
[----:B------:R-:W-:-:S07]  /*0cd0*/  @!P1 IADD3 R7, PT, PT, R7, 0x40, RZ ;  /* 0x0000004007079810 */ /* 0x000fce0007ffe0ff */
.L_x_35:
[----:B------:R-:W-:Y:S02]  /*0ce0*/  LEA R3, R13, 0xc0800000, 0x17 ;  /* 0xc08000000d037811 */ /* 0x000fe400078eb8ff */
[----:B------:R-:W-:-:S03]  /*0cf0*/  IADD3 R4, PT, PT, R4, -0x7f, RZ ;  /* 0xffffff8104047810 */ /* 0x000fc60007ffe0ff */
[----:B------:R-:W-:Y:S02]  /*0d00*/  IMAD.IADD R3, R6, 0x1, -R3 ;  /* 0x0000000106037824 */ /* 0x000fe400078e0a03 */
[C---:B------:R-:W-:Y:S01]  /*0d10*/  IMAD R0, R4.reuse, -0x800000, R5 ;  /* 0xff80000004007824 */ /* 0x040fe200078e0205 */
[----:B------:R-:W-:Y:S01]  /*0d20*/  IADD3 R4, PT, PT, R4, 0x7f, -R13 ;  /* 0x0000007f04047810 */ /* 0x000fe20007ffe80d */
[----:B------:R-:W0:Y:S01]  /*0d30*/  MUFU.RCP R6, R3 ;  /* 0x0000000300067308 */ /* 0x000e220000001000 */
[----:B------:R-:W-:-:S03]  /*0d40*/  FADD.FTZ R9, -R3, -RZ ;  /* 0x800000ff03097221 */ /* 0x000fc60000010100 */
[----:B------:R-:W-:Y:S02]  /*0d50*/  IMAD.IADD R4, R4, 0x1, R7 ;  /* 0x0000000104047824 */ /* 0x000fe400078e0207 */
[----:B0-----:R-:W-:-:S04]  /*0d60*/  FFMA R11, R6, R9, 1 ;  /* 0x3f800000060b7423 */ /* 0x001fc80000000009 */
[----:B------:R-:W-:-:S04]  /*0d70*/  FFMA R8, R6, R11, R6 ;  /* 0x0000000b06087223 */ /* 0x000fc80000000006 */
[----:B------:R-:W-:-:S04]  /*0d80*/  FFMA R5, R0, R8, RZ ;  /* 0x0000000800057223 */ /* 0x000fc800000000ff */
[----:B------:R-:W-:-:S04]  /*0d90*/  FFMA R6, R9, R5, R0 ;  /* 0x0000000509067223 */ /* 0x000fc80000000000 */
[----:B------:R-:W-:-:S04]  /*0da0*/  FFMA R11, R8, R6, R5 ;  /* 0x00000006080b7223 */ /* 0x000fc80000000005 */
[----:B------:R-:W-:-:S04]  /*0db0*/  FFMA R6, R9, R11, R0 ;  /* 0x0000000b09067223 */ /* 0x000fc80000000000 */
[----:B------:R-:W-:-:S05]  /*0dc0*/  FFMA R5, R8, R6, R11 ;  /* 0x0000000608057223 */ /* 0x000fca000000000b */
[----:B------:R-:W-:-:S04]  /*0dd0*/  SHF.R.U32.HI R0, RZ, 0x17, R5 ;  /* 0x00000017ff007819 */ /* 0x000fc80000011605 */
[----:B------:R-:W-:-:S04]  /*0de0*/  LOP3.LUT R0, R0, 0xff, RZ, 0xc0, !PT ;  /* 0x000000ff00007812 */ /* 0x000fc800078ec0ff */
[----:B------:R-:W-:-:S05]  /*0df0*/  IADD3 R9, PT, PT, R0, R4, RZ ;  /* 0x0000000400097210 */ /* 0x000fca0007ffe0ff */
[----:B------:R-:W-:-:S05]  /*0e00*/  VIADD R0, R9, 0xffffffff ;  /* 0xffffffff09007836 */ /* 0x000fca0000000000 */
[----:B------:R-:W-:-:S13]  /*0e10*/  ISETP.GE.U32.AND P0, PT, R0, 0xfe, PT ;  /* 0x000000fe0000780c */ /* 0x000fda0003f06070 */
[----:B------:R-:W-:Y:S05]  /*0e20*/  @!P0 BRA `(.L_x_40) ;  /* 0x0000000000808947 */ /* 0x000fea0003800000 */
[----:B------:R-:W-:-:S13]  /*0e30*/  ISETP.GT.AND P0, PT, R9, 0xfe, PT ;  /* 0x000000fe0900780c */ /* 0x000fda0003f04270 */
[----:B------:R-:W-:Y:S05]  /*0e40*/  @P0 BRA `(.L_x_41) ;  /* 0x00000000006c0947 */ /* 0x000fea0003800000 */
[----:B------:R-:W-:-:S13]  /*0e50*/  ISETP.GE.AND P0, PT, R9, 0x1, PT ;  /* 0x000000010900780c */ /* 0x000fda0003f06270 */
[----:B------:R-:W-:Y:S05]  /*0e60*/  @P0 BRA `(.L_x_42) ;  /* 0x0000000000980947 */ /* 0x000fea0003800000 */
[----:B------:R-:W-:Y:S02]  /*0e70*/  ISETP.GE.AND P0, PT, R9, -0x18, PT ;  /* 0xffffffe80900780c */ /* 0x000fe40003f06270 */
[----:B------:R-:W-:-:S11]  /*0e80*/  LOP3.LUT R5, R5, 0x80000000, RZ, 0xc0, !PT ;  /* 0x8000000005057812 */ /* 0x000fd600078ec0ff */
[----:B------:R-:W-:Y:S05]  /*0e90*/  @!P0 BRA `(.L_x_42) ;  /* 0x00000000008c8947 */ /* 0x000fea0003800000 */
[CCC-:B------:R-:W-:Y:S01]  /*0ea0*/  FFMA.RZ R0, R8.reuse, R6.reuse, R11.reuse ;  /* 0x0000000608007223 */ /* 0x1c0fe2000000c00b */
[C---:B------:R-:W-:Y:S01]  /*0eb0*/  IADD3 R7, PT, PT, R9.reuse, 0x20, RZ ;  /* 0x0000002009077810 */ /* 0x040fe20007ffe0ff */
[-CC-:B------:R-:W-:Y:S01]  /*0ec0*/  FFMA.RM R3, R8, R6.reuse, R11.reuse ;  /* 0x0000000608037223 */ /* 0x180fe2000000400b */
[C---:B------:R-:W-:Y:S02]  /*0ed0*/  ISETP.NE.AND P2, PT, R9.reuse, RZ, PT ;  /* 0x000000ff0900720c */ /* 0x040fe40003f45270 */
[----:B------:R-:W-:Y:S01]  /*0ee0*/  LOP3.LUT R4, R0, 0x7fffff, RZ, 0xc0, !PT ;  /* 0x007fffff00047812 */ /* 0x000fe200078ec0ff */
[----:B------:R-:W-:Y:S01]  /*0ef0*/  FFMA.RP R0, R8, R6, R11 ;  /* 0x0000000608007223 */ /* 0x000fe2000000800b */
[----:B------:R-:W-:Y:S01]  /*0f00*/  IMAD.MOV R6, RZ, RZ, -R9 ;  /* 0x000000ffff067224 */ /* 0x000fe200078e0a09 */
[----:B------:R-:W-:Y:S02]  /*0f10*/  ISETP.NE.AND P1, PT, R9, RZ, PT ;  /* 0x000000ff0900720c */ /* 0x000fe40003f25270 */
[----:B------:R-:W-:-:S02]  /*0f20*/  LOP3.LUT R4, R4, 0x800000, RZ, 0xfc, !PT ;  /* 0x0080000004047812 */ /* 0x000fc400078efcff */
[----:B------:R-:W-:Y:S02]  /*0f30*/  FSETP.NEU.FTZ.AND P0, PT, R0, R3, PT ;  /* 0x000000030000720b */ /* 0x000fe40003f1d000 */
[----:B------:R-:W-:Y:S02]  /*0f40*/  SHF.L.U32 R7, R4, R7, RZ ;  /* 0x0000000704077219 */ /* 0x000fe400000006ff */
[----:B------:R-:W-:Y:S02]  /*0f50*/  SEL R3, R6, RZ, P2 ;  /* 0x000000ff06037207 */ /* 0x000fe40001000000 */
[----:B------:R-:W-:Y:S02]  /*0f60*/  ISETP.NE.AND P1, PT, R7, RZ, P1 ;  /* 0x000000ff0700720c */ /* 0x000fe40000f25270 */
[----:B------:R-:W-:Y:S02]  /*0f70*/  SHF.R.U32.HI R3, RZ, R3, R4 ;  /* 0x00000003ff037219 */ /* 0x000fe40000011604 */
[----:B------:R-:W-:-:S02]  /*0f80*/  PLOP3.LUT P0, PT, P0, P1, PT, 0xf8, 0x8f ;  /* 0x00000000008f781c */ /* 0x000fc40000703f70 */
[----:B------:R-:W-:Y:S02]  /*0f90*/  SHF.R.U32.HI R7, RZ, 0x1, R3 ;  /* 0x00000001ff077819 */ /* 0x000fe40000011603 */
[----:B------:R-:W-:-:S04]  /*0fa0*/  SEL R0, RZ, 0x1, !P0 ;  /* 0x00000001ff007807 */ /* 0x000fc80004000000 */
[----:B------:R-:W-:-:S04]  /*0fb0*/  LOP3.LUT R0, R0, 0x1, R7, 0xf8, !PT ;  /* 0x0000000100007812 */ /* 0x000fc800078ef807 */
[----:B------:R-:W-:-:S04]  /*0fc0*/  LOP3.LUT R0, R0, R3, RZ, 0xc0, !PT ;  /* 0x0000000300007212 */ /* 0x000fc800078ec0ff */
[----:B------:R-:W-:-:S04]  /*0fd0*/  IADD3 R0, PT, PT, R7, R0, RZ ;  /* 0x0000000007007210 */ /* 0x000fc80007ffe0ff */
[----:B------:R-:W-:Y:S01]  /*0fe0*/  LOP3.LUT R5, R0, R5, RZ, 0xfc, !PT ;  /* 0x0000000500057212 */ /* 0x000fe200078efcff */
[----:B------:R-:W-:Y:S06]  /*0ff0*/  BRA `(.L_x_42) ;  /* 0x0000000000347947 */ /* 0x000fec0003800000 */
.L_x_41:
[----:B------:R-:W-:-:S04]  /*1000*/  LOP3.LUT R5, R5, 0x80000000, RZ, 0xc0, !PT ;  /* 0x8000000005057812 */ /* 0x000fc800078ec0ff */
[----:B------:R-:W-:Y:S01]  /*1010*/  LOP3.LUT R5, R5, 0x7f800000, RZ, 0xfc, !PT ;  /* 0x7f80000005057812 */ /* 0x000fe200078efcff */
[----:B------:R-:W-:Y:S06]  /*1020*/  BRA `(.L_x_42) ;  /* 0x0000000000287947 */ /* 0x000fec0003800000 */
.L_x_40:
[----:B------:R-:W-:Y:S01]  /*1030*/  IMAD R5, R4, 0x800000, R5 ;  /* 0x0080000004057824 */ /* 0x000fe200078e0205 */
[----:B------:R-:W-:Y:S06]  /*1040*/  BRA `(.L_x_42) ;  /* 0x0000000000207947 */ /* 0x000fec0003800000 */
.L_x_39:
[----:B------:R-:W-:-:S04]  /*1050*/  LOP3.LUT R5, R6, 0x80000000, R5, 0x48, !PT ;  /* 0x8000000006057812 */ /* 0x000fc800078e4805 */
[----:B------:R-:W-:Y:S01]  /*1060*/  LOP3.LUT R5, R5, 0x7f800000, RZ, 0xfc, !PT ;  /* 0x7f80000005057812 */ /* 0x000fe200078efcff */
[----:B------:R-:W-:Y:S06]  /*1070*/  BRA `(.L_x_42) ;  /* 0x0000000000147947 */ /* 0x000fec0003800000 */
.L_x_38:
[----:B------:R-:W-:Y:S01]  /*1080*/  LOP3.LUT R5, R6, 0x80000000, R5, 0x48, !PT ;  /* 0x8000000006057812 */ /* 0x000fe200078e4805 */
[----:B------:R-:W-:Y:S06]  /*1090*/  BRA `(.L_x_42) ;  /* 0x00000000000c7947 */ /* 0x000fec0003800000 */
.L_x_37:
[----:B------:R-:W0:Y:S01]  /*10a0*/  MUFU.RSQ R5, -QNAN ;  /* 0xffc0000000057908 */ /* 0x000e220000001400 */
[----:B------:R-:W-:Y:S05]  /*10b0*/  BRA `(.L_x_42) ;  /* 0x0000000000047947 */ /* 0x000fea0003800000 */
.L_x_36:
[----:B------:R-:W-:-:S07]  /*10c0*/  FADD.FTZ R5, R0, R3 ;  /* 0x0000000300057221 */ /* 0x000fce0000010000 */
.L_x_42:
[----:B------:R-:W-:-:S04]  /*10d0*/  HFMA2 R3, -RZ, RZ, 0, 0 ;  /* 0x00000000ff037431 */ /* 0x000fc800000001ff */
[----:B0-----:R-:W-:Y:S05]  /*10e0*/  RET.REL.NODEC R2 `(_Z12padded_cdistPKfiS0_iiiiPfPi) ;  /* 0xffffffec02c47950 */ /* 0x001fea0003c3ffff */
.L_x_43:
        /* <DEDUP_REMOVED lines=9> */
.L_x_86:


//--------------------- .text._Z6cdist2PKfiS0_iiiPf --------------------------
	.section	.text._Z6cdist2PKfiS0_iiiPf,"ax",@progbits
	.align	128
        .global         _Z6cdist2PKfiS0_iiiPf
        .type           _Z6cdist2PKfiS0_iiiPf,@function
        .size           _Z6cdist2PKfiS0_iiiPf,(.L_x_88 - _Z6cdist2PKfiS0_iiiPf)
        .other          _Z6cdist2PKfiS0_iiiPf,@"STO_CUDA_ENTRY STV_DEFAULT"
_Z6cdist2PKfiS0_iiiPf:
.text._Z6cdist2PKfiS0_iiiPf:
[----:B------:R-:W-:Y:S01]  /*0000*/  LDC R1, c[0x0][0x37c] ;  /* 0x0000df00ff017b82 */ /* 0x000fe20000000800 */
[----:B------:R-:W0:Y:S07]  /*0010*/  S2R R0, SR_TID.X ;  /* 0x0000000000007919 */ /* 0x000e2e0000002100 */
[----:B------:R-:W0:Y:S01]  /*0020*/  LDC R3, c[0x0][0x360] ;  /* 0x0000d800ff037b82 */ /* 0x000e220000000800 */
[----:B------:R-:W1:Y:S01]  /*0030*/  LDCU UR4, c[0x0][0x398] ;  /* 0x00007300ff0477ac */ /* 0x000e620008000800 */
[----:B------:R-:W2:Y:S06]  /*0040*/  LDCU.64 UR6, c[0x0][0x358] ;  /* 0x00006b00ff0677ac */ /* 0x000eac0008000a00 */
[----:B------:R-:W3:Y:S08]  /*0050*/  S2UR UR8, SR_CTAID.X ;  /* 0x00000000000879c3 */ /* 0x000ef00000002500 */
[----:B------:R-:W3:Y:S08]  /*0060*/  LDC R13, c[0x0][0x388] ;  /* 0x0000e200ff0d7b82 */ /* 0x000ef00000000800 */
[----:B------:R-:W1:Y:S01]  /*0070*/  LDC R15, c[0x0][0x3a0] ;  /* 0x0000e800ff0f7b82 */ /* 0x000e620000000800 */
[----:B0-----:R-:W-:-:S07]  /*0080*/  IMAD.IADD R2, R0, 0x1, R3 ;  /* 0x0000000100027824 */ /* 0x001fce00078e0203 */
[----:B------:R-:W0:Y:S08]  /*0090*/  LDC.64 R6, c[0x0][0x380] ;  /* 0x0000e000ff067b82 */ /* 0x000e300000000a00 */
[----:B------:R-:W4:Y:S01]  /*00a0*/  LDC.64 R4, c[0x0][0x390] ;  /* 0x0000e400ff047b82 */ /* 0x000f220000000a00 */
[-C--:B---3--:R-:W-:Y:S02]  /*00b0*/  IMAD R9, R2, R13.reuse, UR8 ;  /* 0x0000000802097e24 */ /* 0x088fe4000f8e020d */
[----:B------:R-:W-:-:S02]  /*00c0*/  IMAD R13, R0, R13, UR8 ;  /* 0x00000008000d7e24 */ /* 0x000fc4000f8e020d */
[--C-:B-1----:R-:W-:Y:S02]  /*00d0*/  IMAD R11, R2, UR4, R15.reuse ;  /* 0x00000004020b7c24 */ /* 0x102fe4000f8e020f */
[----:B------:R-:W-:Y:S02]  /*00e0*/  IMAD R15, R0, UR4, R15 ;  /* 0x00000004000f7c24 */ /* 0x000fe4000f8e020f */
[----:B0-----:R-:W-:-:S04]  /*00f0*/  IMAD.WIDE.U32 R8, R9, 0x4, R6 ;  /* 0x0000000409087825 */ /* 0x001fc800078e0006 */
[----:B------:R-:W-:Y:S02]  /*0100*/  IMAD.WIDE.U32 R6, R13, 0x4, R6 ;  /* 0x000000040d067825 */ /* 0x000fe400078e0006 */
[----:B--2---:R-:W2:Y:S02]  /*0110*/  LDG.E R8, desc[UR6][R8.64] ;  /* 0x0000000608087981 */ /* 0x004ea4000c1e1900 */
[--C-:B----4-:R-:W-:Y:S02]  /*0120*/  IMAD.WIDE.U32 R10, R11, 0x4, R4.reuse ;  /* 0x000000040b0a7825 */ /* 0x110fe400078e0004 */
[----:B------:R-:W3:Y:S02]  /*0130*/  LDG.E R6, desc[UR6][R6.64] ;  /* 0x0000000606067981 */ /* 0x000ee4000c1e1900 */
[----:B------:R-:W-:Y:S02]  /*0140*/  IMAD.WIDE.U32 R4, R15, 0x4, R4 ;  /* 0x000000040f047825 */ /* 0x000fe400078e0004 */
[----:B------:R-:W4:Y:S04]  /*0150*/  LDG.E R11, desc[UR6][R10.64] ;  /* 0x000000060a0b7981 */ /* 0x000f28000c1e1900 */
[----:B------:R-:W5:Y:S01]  /*0160*/  LDG.E R5, desc[UR6][R4.64] ;  /* 0x0000000604057981 */ /* 0x000f62000c1e1900 */
[----:B------:R-:W0:Y:S01]  /*0170*/  S2UR UR5, SR_CgaCtaId ;  /* 0x00000000000579c3 */ /* 0x000e220000008800 */
[----:B------:R-:W-:Y:S01]  /*0180*/  UMOV UR4, 0x400 ;  /* 0x0000040000047882 */ /* 0x000fe20000000000 */
[----:B------:R-:W-:Y:S01]  /*0190*/  ISETP.GE.U32.AND P0, PT, R3, 0x2, PT ;  /* 0x000000020300780c */ /* 0x000fe20003f06070 */
[----:B0-----:R-:W-:-:S06]  /*01a0*/  ULEA UR4, UR5, UR4, 0x18 ;  /* 0x0000000405047291 */ /* 0x001fcc000f8ec0ff */
[----:B------:R-:W-:Y:S01]  /*01b0*/  LEA R12, R0, UR4, 0x2 ;  /* 0x00000004000c7c11 */ /* 0x000fe2000f8e10ff */
[C---:B--2---:R-:W-:Y:S01]  /*01c0*/  FMUL R13, R8.reuse, R8 ;  /* 0x00000008080d7220 */ /* 0x044fe20000400000 */
[-C--:B----4-:R-:W-:Y:S01]  /*01d0*/  FMUL R2, R8, R11.reuse ;  /* 0x0000000b08027220 */ /* 0x090fe20000400000 */
[----:B------:R-:W-:Y:S02]  /*01e0*/  FMUL R14, R11, R11 ;  /* 0x0000000b0b0e7220 */ /* 0x000fe40000400000 */
[----:B------:R-:W-:Y:S02]  /*01f0*/  IMAD R8, R3, 0x4, R12 ;  /* 0x0000000403087824 */ /* 0x000fe400078e020c */
[C---:B---3--:R-:W-:Y:S01]  /*0200*/  FFMA R13, R6.reuse, R6, R13 ;  /* 0x00000006060d7223 */ /* 0x048fe2000000000d */
[-C--:B-----5:R-:W-:Y:S01]  /*0210*/  FFMA R2, R6, R5.reuse, R2 ;  /* 0x0000000506027223 */ /* 0x0a0fe20000000002 */
[----:B------:R-:W-:Y:S01]  /*0220*/  FFMA R14, R5, R5, R14 ;  /* 0x00000005050e7223 */ /* 0x000fe2000000000e */
[----:B------:R-:W-:-:S03]  /*0230*/  LEA R5, R3, R8, 0x2 ;  /* 0x0000000803057211 */ /* 0x000fc600078e10ff */
[----:B------:R0:W-:Y:S04]  /*0240*/  STS [R12], R2 ;  /* 0x000000020c007388 */ /* 0x0001e80000000800 */
[----:B------:R0:W-:Y:S04]  /*0250*/  STS [R8], R13 ;  /* 0x0000000d08007388 */ /* 0x0001e80000000800 */
[----:B------:R0:W-:Y:S01]  /*0260*/  STS [R5], R14 ;  /* 0x0000000e05007388 */ /* 0x0001e20000000800 */
[----:B------:R-:W-:Y:S06]  /*0270*/  BAR.SYNC.DEFER_BLOCKING 0x0 ;  /* 0x0000000000007b1d */ /* 0x000fec0000010000 */
[----:B------:R-:W-:Y:S05]  /*0280*/  @!P0 BRA `(.L_x_44) ;  /* 0x0000000000648947 */ /* 0x000fea0003800000 */
[----:B0-----:R-:W-:-:S07]  /*0290*/  IMAD.MOV.U32 R2, RZ, RZ, R3 ;  /* 0x000000ffff027224 */ /* 0x001fce00078e0003 */
.L_x_47:
        /* <DEDUP_REMOVED lines=8> */
[----:B------:R-:W-:-:S04]  /*0320*/  LEA R6, R3, R4, 0x2 ;  /* 0x0000000403067211 */ /* 0x000fc800078e10ff */
[----:B------:R-:W-:Y:S04]  /*0330*/  STS [R12], R7 ;  /* 0x000000070c007388 */ /* 0x000fe80000000800 */
[----:B------:R-:W-:Y:S04]  /*0340*/  LDS R9, [R6] ;  /* 0x0000000006097984 */ /* 0x000fe80000000800 */
[----:B------:R-:W0:Y:S02]  /*0350*/  LDS R10, [R8] ;  /* 0x00000000080a7984 */ /* 0x000e240000000800 */
[----:B0-----:R-:W-:Y:S01]  /*0360*/  FADD R9, R9, R10 ;  /* 0x0000000a09097221 */ /* 0x001fe20000000000 */
[----:B------:R-:W-:-:S04]  /*0370*/  IMAD R10, R3, 0x4, R6 ;  /* 0x00000004030a7824 */ /* 0x000fc800078e0206 */
[----:B------:R-:W-:Y:S04]  /*0380*/  STS [R8], R9 ;  /* 0x0000000908007388 */ /* 0x000fe80000000800 */
[----:B------:R-:W-:Y:S04]  /*0390*/  LDS R10, [R10] ;  /* 0x000000000a0a7984 */ /* 0x000fe80000000800 */
[----:B------:R-:W0:Y:S02]  /*03a0*/  LDS R11, [R5] ;  /* 0x00000000050b7984 */ /* 0x000e240000000800 */
[----:B0-----:R-:W-:-:S05]  /*03b0*/  FADD R4, R10, R11 ;  /* 0x0000000b0a047221 */ /* 0x001fca0000000000 */
[----:B------:R0:W-:Y:S02]  /*03c0*/  STS [R5], R4 ;  /* 0x0000000405007388 */ /* 0x0001e40000000800 */
.L_x_46:
[----:B------:R-:W-:Y:S05]  /*03d0*/  BSYNC.RECONVERGENT B0 ;  /* 0x0000000000007941 */ /* 0x000fea0003800200 */
.L_x_45:
[----:B------:R-:W-:Y:S01]  /*03e0*/  BAR.SYNC.DEFER_BLOCKING 0x0 ;  /* 0x0000000000007b1d */ /* 0x000fe20000010000 */
[----:B------:R-:W-:Y:S01]  /*03f0*/  ISETP.GT.U32.AND P0, PT, R2, 0x3, PT ;  /* 0x000000030200780c */ /* 0x000fe20003f04070 */
[----:B------:R-:W-:-:S12]  /*0400*/  IMAD.MOV.U32 R2, RZ, RZ, R13 ;  /* 0x000000ffff027224 */ /* 0x000fd800078e000d */
[----:B------:R-:W-:Y:S05]  /*0410*/  @P0 BRA `(.L_x_47) ;  /* 0xfffffffc00a00947 */ /* 0x000fea000383ffff */
.L_x_44:
[----:B------:R-:W-:-:S13]  /*0420*/  ISETP.NE.AND P0, PT, R0, RZ, PT ;  /* 0x000000ff0000720c */ /* 0x000fda0003f05270 */
[----:B------:R-:W-:Y:S05]  /*0430*/  @P0 EXIT ;  /* 0x000000000000094d */ /* 0x000fea0003800000 */
[----:B0-----:R-:W0:Y:S01]  /*0440*/  S2R R5, SR_CgaCtaId ;  /* 0x0000000000057919 */ /* 0x001e220000008800 */
[----:B------:R-:W-:-:S04]  /*0450*/  MOV R0, 0x400 ;  /* 0x0000040000007802 */ /* 0x000fc80000000f00 */
[----:B0-----:R-:W-:-:S04]  /*0460*/  LEA R0, R5, R0, 0x18 ;  /* 0x0000000005007211 */ /* 0x001fc800078ec0ff */
[----:B------:R-:W-:Y:S02]  /*0470*/  LEA R6, R3, R0, 0x2 ;  /* 0x0000000003067211 */ /* 0x000fe400078e10ff */
[----:B------:R-:W-:Y:S04]  /*0480*/  LDS R0, [R0] ;  /* 0x0000000000007984 */ /* 0x000fe80000000800 */
[----:B------:R-:W0:Y:S02]  /*0490*/  LDS R2, [R6] ;  /* 0x0000000006027984 */ /* 0x000e240000000800 */
[----:B0-----:R-:W-:Y:S01]  /*04a0*/  VIADD R4, R2, 0xf3000000 ;  /* 0xf300000002047836 */ /* 0x001fe20000000000 */
[----:B------:R0:W1:Y:S04]  /*04b0*/  MUFU.RSQ R5, R2 ;  /* 0x0000000200057308 */ /* 0x0000680000001400 */
[----:B------:R-:W-:-:S13]  /*04c0*/  ISETP.GT.U32.AND P0, PT, R4, 0x727fffff, PT ;  /* 0x727fffff0400780c */ /* 0x000fda0003f04070 */
[----:B01----:R-:W-:Y:S05]  /*04d0*/  @!P0 BRA `(.L_x_48) ;  /* 0x0000000000108947 */ /* 0x003fea0003800000 */
[----:B------:R-:W-:-:S07]  /*04e0*/  MOV R8, 0x500 ;  /* 0x0000050000087802 */ /* 0x000fce0000000f00 */
[----:B------:R-:W-:Y:S05]  /*04f0*/  CALL.REL.NOINC `($__internal_2_$__cuda_sm20_sqrt_rn_f32_slowpath) ;  /* 0x0000000000947944 */ /* 0x000fea0003c00000 */
[----:B------:R-:W-:Y:S01]  /*0500*/  IMAD.MOV.U32 R7, RZ, RZ, R2 ;  /* 0x000000ffff077224 */ /* 0x000fe200078e0002 */
[----:B------:R-:W-:Y:S06]  /*0510*/  BRA `(.L_x_49) ;  /* 0x0000000000107947 */ /* 0x000fec0003800000 */
.L_x_48:
[----:B------:R-:W-:Y:S01]  /*0520*/  FMUL.FTZ R7, R2, R5 ;  /* 0x0000000502077220 */ /* 0x000fe20000410000 */
[----:B------:R-:W-:-:S03]  /*0530*/  FMUL.FTZ R5, R5, 0.5 ;  /* 0x3f00000005057820 */ /* 0x000fc60000410000 */
[----:B------:R-:W-:-:S04]  /*0540*/  FFMA R2, -R7, R7, R2 ;  /* 0x0000000707027223 */ /* 0x000fc80000000102 */
[----:B------:R-:W-:-:S07]  /*0550*/  FFMA R7, R2, R5, R7 ;  /* 0x0000000502077223 */ /* 0x000fce0000000007 */
.L_x_49:
[----:B------:R-:W-:-:S05]  /*0560*/  LEA R3, R3, R6, 0x2 ;  /* 0x0000000603037211 */ /* 0x000fca00078e10ff */
[----:B------:R-:W0:Y:S02]  /*0570*/  LDS R2, [R3] ;  /* 0x0000000003027984 */ /* 0x000e240000000800 */
[----:B0-----:R-:W-:Y:S01]  /*0580*/  VIADD R4, R2, 0xf3000000 ;  /* 0xf300000002047836 */ /* 0x001fe20000000000 */
[----:B------:R0:W1:Y:S04]  /*0590*/  MUFU.RSQ R5, R2 ;  /* 0x0000000200057308 */ /* 0x0000680000001400 */
[----:B------:R-:W-:-:S13]  /*05a0*/  ISETP.GT.U32.AND P0, PT, R4, 0x727fffff, PT ;  /* 0x727fffff0400780c */ /* 0x000fda0003f04070 */
[----:B01----:R-:W-:Y:S05]  /*05b0*/  @!P0 BRA `(.L_x_50) ;  /* 0x00000000000c8947 */ /* 0x003fea0003800000 */
[----:B------:R-:W-:-:S07]  /*05c0*/  MOV R8, 0x5e0 ;  /* 0x000005e000087802 */ /* 0x000fce0000000f00 */
[----:B------:R-:W-:Y:S05]  /*05d0*/  CALL.REL.NOINC `($__internal_2_$__cuda_sm20_sqrt_rn_f32_slowpath) ;  /* 0x00000000005c7944 */ /* 0x000fea0003c00000 */
[----:B------:R-:W-:Y:S05]  /*05e0*/  BRA `(.L_x_51) ;  /* 0x0000000000107947 */ /* 0x000fea0003800000 */
.L_x_50:
[----:B------:R-:W-:Y:S01]  /*05f0*/  FMUL.FTZ R3, R2, R5 ;  /* 0x0000000502037220 */ /* 0x000fe20000410000 */
[----:B------:R-:W-:-:S03]  /*0600*/  FMUL.FTZ R5, R5, 0.5 ;  /* 0x3f00000005057820 */ /* 0x000fc60000410000 */
[----:B------:R-:W-:-:S04]  /*0610*/  FFMA R2, -R3, R3, R2 ;  /* 0x0000000303027223 */ /* 0x000fc80000000102 */
[----:B------:R-:W-:-:S07]  /*0620*/  FFMA R2, R2, R5, R3 ;  /* 0x0000000502027223 */ /* 0x000fce0000000003 */
.L_x_51:
        /* <DEDUP_REMOVED lines=10> */
[----:B------:R-:W-:Y:S05]  /*06d0*/  CALL.REL.NOINC `($__internal_3_$__cuda_sm3x_div_rn_noftz_f32_slowpath) ;  /* 0x00000000007c7944 */ /* 0x000fea0003c00000 */
.L_x_52:
[----:B------:R-:W0:Y:S08]  /*06e0*/  LDC R7, c[0x0][0x398] ;  /* 0x0000e600ff077b82 */ /* 0x000e300000000800 */
[----:B------:R-:W0:Y:S08]  /*06f0*/  LDC R0, c[0x0][0x3a0] ;  /* 0x0000e800ff007b82 */ /* 0x000e300000000800 */
[----:B------:R-:W1:Y:S01]  /*0700*/  LDC.64 R2, c[0x0][0x3a8] ;  /* 0x0000ea00ff027b82 */ /* 0x000e620000000a00 */
[----:B0-----:R-:W-:-:S04]  /*0710*/  IMAD R7, R7, UR8, R0 ;  /* 0x0000000807077c24 */ /* 0x001fc8000f8e0200 */
[----:B-1----:R-:W-:-:S05]  /*0720*/  IMAD.WIDE.U32 R2, R7, 0x4, R2 ;  /* 0x0000000407027825 */ /* 0x002fca00078e0002 */
[----:B------:R-:W-:Y:S01]  /*0730*/  STG.E desc[UR6][R2.64], R5 ;  /* 0x0000000502007986 */ /* 0x000fe2000c101906 */
[----:B------:R-:W-:Y:S05]  /*0740*/  EXIT ;  /* 0x000000000000794d */ /* 0x000fea0003800000 */
        .weak           $__internal_2_$__cuda_sm20_sqrt_rn_f32_slowpath
        .type           $__internal_2_$__cuda_sm20_sqrt_rn_f32_slowpath,@function
        .size           $__internal_2_$__cuda_sm20_sqrt_rn_f32_slowpath,($__internal_3_$__cuda_sm3x_div_rn_noftz_f32_slowpath - $__internal_2_$__cuda_sm20_sqrt_rn_f32_slowpath)
$__internal_2_$__cuda_sm20_sqrt_rn_f32_slowpath:
[----:B------:R-:W-:-:S13]  /*0750*/  LOP3.LUT P0, RZ, R2, 0x7fffffff, RZ, 0xc0, !PT ;  /* 0x7fffffff02ff7812 */ /* 0x000fda000780c0ff */
[----:B------:R-:W-:Y:S01]  /*0760*/  @!P0 IMAD.MOV.U32 R4, RZ, RZ, R2 ;  /* 0x000000ffff048224 */ /* 0x000fe200078e0002 */
[----:B------:R-:W-:Y:S06]  /*0770*/  @!P0 BRA `(.L_x_53) ;  /* 0x0000000000448947 */ /* 0x000fec0003800000 */
[----:B------:R-:W-:-:S13]  /*0780*/  FSETP.GEU.FTZ.AND P0, PT, R2, RZ, PT ;  /* 0x000000ff0200720b */ /* 0x000fda0003f1e000 */
[----:B------:R-:W-:Y:S01]  /*0790*/  @!P0 MOV R4, 0x7fffffff ;  /* 0x7fffffff00048802 */ /* 0x000fe20000000f00 */
[----:B------:R-:W-:Y:S06]  /*07a0*/  @!P0 BRA `(.L_x_53) ;  /* 0x0000000000388947 */ /* 0x000fec0003800000 */
[----:B------:R-:W-:-:S13]  /*07b0*/  FSETP.GTU.FTZ.AND P0, PT, |R2|, +INF , PT ;  /* 0x7f8000000200780b */ /* 0x000fda0003f1c200 */
[----:B------:R-:W-:Y:S01]  /*07c0*/  @P0 FADD.FTZ R4, R2, 1 ;  /* 0x3f80000002040421 */ /* 0x000fe20000010000 */
[----:B------:R-:W-:Y:S06]  /*07d0*/  @P0 BRA `(.L_x_53) ;  /* 0x00000000002c0947 */ /* 0x000fec0003800000 */
[----:B------:R-:W-:-:S13]  /*07e0*/  FSETP.NEU.FTZ.AND P0, PT, |R2|, +INF , PT ;  /* 0x7f8000000200780b */ /* 0x000fda0003f1d200 */
[----:B------:R-:W-:Y:S01]  /*07f0*/  @!P0 IMAD.MOV.U32 R4, RZ, RZ, R2 ;  /* 0x000000ffff048224 */ /* 0x000fe200078e0002 */
        /* <DEDUP_REMOVED lines=9> */
.L_x_53:
[----:B------:R-:W-:Y:S01]  /*0890*/  IMAD.MOV.U32 R2, RZ, RZ, R4 ;  /* 0x000000ffff027224 */ /* 0x000fe200078e0004 */
[----:B------:R-:W-:Y:S01]  /*08a0*/  MOV R4, R8 ;  /* 0x0000000800047202 */ /* 0x000fe20000000f00 */
[----:B------:R-:W-:-:S04]  /*08b0*/  IMAD.MOV.U32 R5, RZ, RZ, 0x0 ;  /* 0x00000000ff057424 */ /* 0x000fc800078e00ff */
[----:B------:R-:W-:Y:S05]  /*08c0*/  RET.REL.NODEC R4 `(_Z6cdist2PKfiS0_iiiPf) ;  /* 0xfffffff404cc7950 */ /* 0x000fea0003c3ffff */
        .weak           $__internal_3_$__cuda_sm3x_div_rn_noftz_f32_slowpath
        .type           $__internal_3_$__cuda_sm3x_div_rn_noftz_f32_slowpath,@function
        .size           $__internal_3_$__cuda_sm3x_div_rn_noftz_f32_slowpath,(.L_x_88 - $__internal_3_$__cuda_sm3x_div_rn_noftz_f32_slowpath)
$__internal_3_$__cuda_sm3x_div_rn_noftz_f32_slowpath:
        /* <DEDUP_REMOVED lines=36> */
.L_x_54:
        /* <DEDUP_REMOVED lines=50> */
.L_x_60:
[----:B------:R-:W-:-:S04]  /*0e30*/  LOP3.LUT R5, R5, 0x80000000, RZ, 0xc0, !PT ;  /* 0x8000000005057812 */ /* 0x000fc800078ec0ff */
[----:B------:R-:W-:Y:S01]  /*0e40*/  LOP3.LUT R5, R5, 0x7f800000, RZ, 0xfc, !PT ;  /* 0x7f80000005057812 */ /* 0x000fe200078efcff */
[----:B------:R-:W-:Y:S06]  /*0e50*/  BRA `(.L_x_61) ;  /* 0x0000000000287947 */ /* 0x000fec0003800000 */
.L_x_59:
[----:B------:R-:W-:Y:S01]  /*0e60*/  IMAD R5, R4, 0x800000, R5 ;  /* 0x0080000004057824 */ /* 0x000fe200078e0205 */
[----:B------:R-:W-:Y:S06]  /*0e70*/  BRA `(.L_x_61) ;  /* 0x0000000000207947 */ /* 0x000fec0003800000 */
.L_x_58:
[----:B------:R-:W-:-:S04]  /*0e80*/  LOP3.LUT R5, R6, 0x80000000, R5, 0x48, !PT ;  /* 0x8000000006057812 */ /* 0x000fc800078e4805 */
[----:B------:R-:W-:Y:S01]  /*0e90*/  LOP3.LUT R5, R5, 0x7f800000, RZ, 0xfc, !PT ;  /* 0x7f80000005057812 */ /* 0x000fe200078efcff */
[----:B------:R-:W-:Y:S06]  /*0ea0*/  BRA `(.L_x_61) ;  /* 0x0000000000147947 */ /* 0x000fec0003800000 */
.L_x_57:
[----:B------:R-:W-:Y:S01]  /*0eb0*/  LOP3.LUT R5, R6, 0x80000000, R5, 0x48, !PT ;  /* 0x8000000006057812 */ /* 0x000fe200078e4805 */
[----:B------:R-:W-:Y:S06]  /*0ec0*/  BRA `(.L_x_61) ;  /* 0x00000000000c7947 */ /* 0x000fec0003800000 */
.L_x_56:
[----:B------:R-:W0:Y:S01]  /*0ed0*/  MUFU.RSQ R5, -QNAN ;  /* 0xffc0000000057908 */ /* 0x000e220000001400 */
[----:B------:R-:W-:Y:S05]  /*0ee0*/  BRA `(.L_x_61) ;  /* 0x0000000000047947 */ /* 0x000fea0003800000 */
.L_x_55:
[----:B------:R-:W-:-:S07]  /*0ef0*/  FADD.FTZ R5, R0, R3 ;  /* 0x0000000300057221 */ /* 0x000fce0000010000 */
.L_x_61:
[----:B------:R-:W-:-:S04]  /*0f00*/  HFMA2 R3, -RZ, RZ, 0, 0 ;  /* 0x00000000ff037431 */ /* 0x000fc800000001ff */
[----:B0-----:R-:W-:Y:S05]  /*0f10*/  RET.REL.NODEC R2 `(_Z6cdist2PKfiS0_iiiPf) ;  /* 0xfffffff002387950 */ /* 0x001fea0003c3ffff */
.L_x_62:
        /* <DEDUP_REMOVED lines=14> */
.L_x_88:


//--------------------- .text._Z5cdistPKfiS0_iiiPf --------------------------
	.section	.text._Z5cdistPKfiS0_iiiPf,"ax",@progbits
	.align	128
        .global         _Z5cdistPKfiS0_iiiPf
        .type           _Z5cdistPKfiS0_iiiPf,@function
        .size           _Z5cdistPKfiS0_iiiPf,(.L_x_90 - _Z5cdistPKfiS0_iiiPf)
        .other          _Z5cdistPKfiS0_iiiPf,@"STO_CUDA_ENTRY STV_DEFAULT"
_Z5cdistPKfiS0_iiiPf:
.text._Z5cdistPKfiS0_iiiPf:
[----:B------:R-:W0:Y:S01]  /*0000*/  LDC R1, c[0x0][0x37c] ;  /* 0x0000df00ff017b82 */ /* 0x000e220000000800 */
[----:B------:R-:W1:Y:S07]  /*0010*/  S2R R24, SR_TID.X ;  /* 0x0000000000187919 */ /* 0x000e6e0000002100 */
[----:B------:R-:W1:Y:S01]  /*0020*/  S2UR UR38, SR_CTAID.X ;  /* 0x00000000002679c3 */ /* 0x000e620000002500 */
[----:B------:R-:W2:Y:S01]  /*0030*/  LDCU UR4, c[0x0][0x398] ;  /* 0x00007300ff0477ac */ /* 0x000ea20008000800 */
[----:B0-----:R-:W-:Y:S01]  /*0040*/  VIADD R1, R1, 0xfffffff0 ;  /* 0xfffffff001017836 */ /* 0x001fe20000000000 */
[----:B------:R-:W0:Y:S05]  /*0050*/  LDCU.64 UR36, c[0x0][0x358] ;  /* 0x00006b00ff2477ac */ /* 0x000e2a0008000a00 */
[----:B------:R-:W1:Y:S08]  /*0060*/  LDC R7, c[0x0][0x388] ;  /* 0x0000e200ff077b82 */ /* 0x000e700000000800 */
[----:B------:R-:W2:Y:S08]  /*0070*/  LDC R9, c[0x0][0x3a0] ;  /* 0x0000e800ff097b82 */ /* 0x000eb00000000800 */
[----:B------:R-:W3:Y:S08]  /*0080*/  LDC.64 R2, c[0x0][0x380] ;  /* 0x0000e000ff027b82 */ /* 0x000ef00000000a00 */
[----:B------:R-:W4:Y:S01]  /*0090*/  LDC.64 R4, c[0x0][0x390] ;  /* 0x0000e400ff047b82 */ /* 0x000f220000000a00 */
[----:B-1----:R-:W-:-:S02]  /*00a0*/  IMAD R7, R24, R7, UR38 ;  /* 0x0000002618077e24 */ /* 0x002fc4000f8e0207 */
[----:B--2---:R-:W-:Y:S02]  /*00b0*/  IMAD R9, R24, UR4, R9 ;  /* 0x0000000418097c24 */ /* 0x004fe4000f8e0209 */
[----:B---3--:R-:W-:-:S06]  /*00c0*/  IMAD.WIDE.U32 R2, R7, 0x4, R2 ;  /* 0x0000000407027825 */ /* 0x008fcc00078e0002 */
[----:B0-----:R-:W2:Y:S01]  /*00d0*/  LDG.E R2, desc[UR36][R2.64] ;  /* 0x0000002402027981 */ /* 0x001ea2000c1e1900 */
[----:B----4-:R-:W-:-:S06]  /*00e0*/  IMAD.WIDE.U32 R4, R9, 0x4, R4 ;  /* 0x0000000409047825 */ /* 0x010fcc00078e0004 */
[----:B------:R-:W3:Y:S01]  /*00f0*/  LDG.E R5, desc[UR36][R4.64] ;  /* 0x0000002404057981 */ /* 0x000ee2000c1e1900 */
[----:B------:R-:W0:Y:S01]  /*0100*/  S2UR UR5, SR_CgaCtaId ;  /* 0x00000000000579c3 */ /* 0x000e220000008800 */
[----:B------:R-:W1:Y:S07]  /*0110*/  LDCU UR6, c[0x0][0x2fc] ;  /* 0x00005f80ff0677ac */ /* 0x000e6e0008000800 */
[----:B------:R-:W4:Y:S01]  /*0120*/  LDC R26, c[0x0][0x360] ;  /* 0x0000d800ff1a7b82 */ /* 0x000f220000000800 */
[----:B------:R-:W-:-:S02]  /*0130*/  UMOV UR4, 0x400 ;  /* 0x0000040000047882 */ /* 0x000fc40000000000 */
[----:B0-----:R-:W-:-:S06]  /*0140*/  ULEA UR4, UR5, UR4, 0x18 ;  /* 0x0000000405047291 */ /* 0x001fcc000f8ec0ff */
[----:B------:R-:W-:-:S05]  /*0150*/  LEA R25, R24, UR4, 0x2 ;  /* 0x0000000418197c11 */ /* 0x000fca000f8e10ff */
[C---:B----4-:R-:W-:Y:S01]  /*0160*/  IMAD R22, R26.reuse, 0x4, R25 ;  /* 0x000000041a167824 */ /* 0x050fe200078e0219 */
[----:B------:R-:W0:Y:S03]  /*0170*/  LDCU UR4, c[0x0][0x2f8] ;  /* 0x00005f00ff0477ac */ /* 0x000e260008000800 */
[----:B------:R-:W-:Y:S02]  /*0180*/  IMAD R19, R26, 0x4, R22 ;  /* 0x000000041a137824 */ /* 0x000fe400078e0216 */
[----:B------:R-:W-:Y:S01]  /*0190*/  IMAD.MOV.U32 R23, RZ, RZ, R26 ;  /* 0x000000ffff177224 */ /* 0x000fe200078e001a */
[----:B0-----:R-:W-:-:S04]  /*01a0*/  IADD3 R18, P1, PT, R1, UR4, RZ ;  /* 0x0000000401127c10 */ /* 0x001fc8000ff3e0ff */
[----:B-1----:R-:W-:Y:S01]  /*01b0*/  IADD3.X R17, PT, PT, RZ, UR6, RZ, P1, !PT ;  /* 0x00000006ff117c10 */ /* 0x002fe20008ffe4ff */
[C---:B--2---:R-:W-:Y:S01]  /*01c0*/  FMUL R3, R2.reuse, R2 ;  /* 0x0000000202037220 */ /* 0x044fe20000400000 */
[-C--:B---3--:R-:W-:Y:S01]  /*01d0*/  FMUL R0, R2, R5.reuse ;  /* 0x0000000502007220 */ /* 0x088fe20000400000 */
[----:B------:R-:W-:-:S04]  /*01e0*/  FMUL R2, R5, R5 ;  /* 0x0000000505027220 */ /* 0x000fc80000400000 */
[----:B------:R0:W-:Y:S04]  /*01f0*/  STS [R25], R0 ;  /* 0x0000000019007388 */ /* 0x0001e80000000800 */
[----:B------:R0:W-:Y:S04]  /*0200*/  STS [R22], R3 ;  /* 0x0000000316007388 */ /* 0x0001e80000000800 */
[----:B------:R0:W-:Y:S01]  /*0210*/  STS [R19], R2 ;  /* 0x0000000213007388 */ /* 0x0001e20000000800 */
[----:B------:R-:W-:-:S13]  /*0220*/  FSETP.NEU.AND P0, PT, R0, RZ, PT ;  /* 0x000000ff0000720b */ /* 0x000fda0003f0d000 */
[----:B0-----:R-:W-:Y:S05]  /*0230*/  @P0 BRA `(.L_x_63) ;  /* 0x00000000009c0947 */ /* 0x001fea0003800000 */
[----:B------:R-:W0:Y:S01]  /*0240*/  F2F.F64.F32 R8, R0 ;  /* 0x0000000000087310 */ /* 0x000e220000201800 */
[----:B------:R-:W-:Y:S01]  /*0250*/  MOV R2, 0x8 ;  /* 0x0000000800027802 */ /* 0x000fe20000000f00 */
[----:B------:R1:W-:Y:S01]  /*0260*/  STL [R1], R24 ;  /* 0x0000001801007387 */ /* 0x0003e20000100800 */
[----:B------:R-:W2:Y:S01]  /*0270*/  LDCU.64 UR4, c[0x4][URZ] ;  /* 0x01000000ff0477ac */ /* 0x000ea20008000a00 */
[----:B------:R-:W-:Y:S01]  /*0280*/  IADD3 R16, PT, PT, R23, R24, RZ ;  /* 0x0000001817107210 */ /* 0x000fe20007ffe0ff */
[----:B------:R-:W-:Y:S02]  /*0290*/  IMAD.MOV.U32 R6, RZ, RZ, R18 ;  /* 0x000000ffff067224 */ /* 0x000fe400078e0012 */
[----:B------:R-:W3:Y:S01]  /*02a0*/  LDC.64 R2, c[0x4][R2] ;  /* 0x0100000002027b82 */ /* 0x000ee20000000a00 */
[----:B------:R-:W-:Y:S01]  /*02b0*/  IMAD.MOV.U32 R7, RZ, RZ, R17 ;  /* 0x000000ffff077224 */ /* 0x000fe200078e0011 */
[----:B0-----:R1:W-:Y:S01]  /*02c0*/  STL.64 [R1+0x8], R8 ;  /* 0x0000080801007387 */ /* 0x0013e20000100a00 */
[----:B--2---:R-:W-:-:S02]  /*02d0*/  IMAD.U32 R4, RZ, RZ, UR4 ;  /* 0x00000004ff047e24 */ /* 0x004fc4000f8e00ff */
[----:B------:R-:W-:-:S07]  /*02e0*/  IMAD.U32 R5, RZ, RZ, UR5 ;  /* 0x00000005ff057e24 */ /* 0x000fce000f8e00ff */
[----:B------:R-:W-:-:S07]  /*02f0*/  LEPC R20, `(.L_x_64) ;  /* 0x000000001014794e */ /* 0x000fce0000000000 */
[----:B-1-3--:R-:W-:Y:S05]  /*0300*/  CALL.ABS.NOINC R2 ;  /* 0x0000000002007343 */ /* 0x00afea0003c00000 */
.L_x_64:
[----:B------:R-:W0:Y:S01]  /*0310*/  LDS R0, [R22] ;  /* 0x0000000016007984 */ /* 0x000e220000000800 */
[----:B------:R-:W-:Y:S01]  /*0320*/  MOV R2, 0x8 ;  /* 0x0000000800027802 */ /* 0x000fe20000000f00 */
[----:B------:R-:W1:Y:S01]  /*0330*/  LDCU.64 UR4, c[0x4][URZ] ;  /* 0x01000000ff0477ac */ /* 0x000e620008000a00 */
[----:B------:R-:W-:Y:S01]  /*0340*/  IMAD.MOV.U32 R6, RZ, RZ, R18 ;  /* 0x000000ffff067224 */ /* 0x000fe200078e0012 */
[----:B------:R2:W-:Y:S01]  /*0350*/  STL [R1], R16 ;  /* 0x0000001001007387 */ /* 0x0005e20000100800 */
[----:B------:R2:W3:Y:S01]  /*0360*/  LDC.64 R8, c[0x4][R2] ;  /* 0x0100000002087b82 */ /* 0x0004e20000000a00 */
[----:B------:R-:W-:Y:S02]  /*0370*/  MOV R7, R17 ;  /* 0x0000001100077202 */ /* 0x000fe40000000f00 */
[----:B-1----:R-:W-:Y:S01]  /*0380*/  MOV R4, UR4 ;  /* 0x0000000400047c02 */ /* 0x002fe20008000f00 */
[----:B------:R-:W-:Y:S01]  /*0390*/  IMAD.U32 R5, RZ, RZ, UR5 ;  /* 0x00000005ff057e24 */ /* 0x000fe2000f8e00ff */
[----:B0-----:R-:W0:Y:S02]  /*03a0*/  F2F.F64.F32 R10, R0 ;  /* 0x00000000000a7310 */ /* 0x001e240000201800 */
[----:B0--3--:R2:W-:Y:S04]  /*03b0*/  STL.64 [R1+0x8], R10 ;  /* 0x0000080a01007387 */ /* 0x0095e80000100a00 */
[----:B------:R-:W-:-:S07]  /*03c0*/  LEPC R20, `(.L_x_65) ;  /* 0x000000001014794e */ /* 0x000fce0000000000 */
[----:B--2---:R-:W-:Y:S05]  /*03d0*/  CALL.ABS.NOINC R8 ;  /* 0x0000000008007343 */ /* 0x004fea0003c00000 */
.L_x_65:
[----:B------:R-:W0:Y:S01]  /*03e0*/  LDS R0, [R19] ;  /* 0x0000000013007984 */ /* 0x000e220000000800 */
[----:B------:R-:W-:Y:S01]  /*03f0*/  IMAD.IADD R16, R23, 0x1, R16 ;  /* 0x0000000117107824 */ /* 0x000fe200078e0210 */
[----:B------:R-:W1:Y:S01]  /*0400*/  LDC.64 R2, c[0x4][R2] ;  /* 0x0100000002027b82 */ /* 0x000e620000000a00 */
[----:B------:R-:W2:Y:S01]  /*0410*/  LDCU.64 UR4, c[0x4][URZ] ;  /* 0x01000000ff0477ac */ /* 0x000ea20008000a00 */
[----:B------:R-:W-:Y:S02]  /*0420*/  IMAD.MOV.U32 R6, RZ, RZ, R18 ;  /* 0x000000ffff067224 */ /* 0x000fe400078e0012 */
[----:B------:R3:W-:Y:S01]  /*0430*/  STL [R1], R16 ;  /* 0x0000001001007387 */ /* 0x0007e20000100800 */
[----:B------:R-:W-:Y:S02]  /*0440*/  IMAD.MOV.U32 R7, RZ, RZ, R17 ;  /* 0x000000ffff077224 */ /* 0x000fe400078e0011 */
[----:B--2---:R-:W-:Y:S01]  /*0450*/  IMAD.U32 R4, RZ, RZ, UR4 ;  /* 0x00000004ff047e24 */ /* 0x004fe2000f8e00ff */
[----:B------:R-:W-:Y:S01]  /*0460*/  MOV R5, UR5 ;  /* 0x0000000500057c02 */ /* 0x000fe20008000f00 */
[----:B0-----:R-:W0:Y:S02]  /*0470*/  F2F.F64.F32 R8, R0 ;  /* 0x0000000000087310 */ /* 0x001e240000201800 */
[----:B01----:R3:W-:Y:S04]  /*0480*/  STL.64 [R1+0x8], R8 ;  /* 0x0000080801007387 */ /* 0x0037e80000100a00 */
[----:B------:R-:W-:-:S07]  /*0490*/  LEPC R20, `(.L_x_63) ;  /* 0x000000001014794e */ /* 0x000fce0000000000 */
[----:B---3--:R-:W-:Y:S05]  /*04a0*/  CALL.ABS.NOINC R2 ;  /* 0x0000000002007343 */ /* 0x008fea0003c00000 */
.L_x_63:
[----:B------:R-:W-:Y:S01]  /*04b0*/  ISETP.GE.U32.AND P0, PT, R23, 0x2, PT ;  /* 0x000000021700780c */ /* 0x000fe20003f06070 */
[----:B------:R-:W-:Y:S05]  /*04c0*/  WARPSYNC.ALL ;  /* 0x0000000000007948 */ /* 0x000fea0003800000 */
[----:B------:R-:W-:Y:S07]  /*04d0*/  BAR.SYNC.DEFER_BLOCKING 0x0 ;  /* 0x0000000000007b1d */ /* 0x000fee0000010000 */
[----:B------:R-:W-:Y:S05]  /*04e0*/  @!P0 BRA `(.L_x_66) ;  /* 0x0000000000608947 */ /* 0x000fea0003800000 */
.L_x_69:
[----:B------:R-:W-:Y:S01]  /*04f0*/  SHF.R.U32.HI R6, RZ, 0x1, R23 ;  /* 0x00000001ff067819 */ /* 0x000fe20000011617 */
[----:B------:R-:W-:Y:S03]  /*0500*/  BSSY.RECONVERGENT B0, `(.L_x_67) ;  /* 0x0000012000007945 */ /* 0x000fe60003800200 */
[----:B------:R-:W-:-:S13]  /*0510*/  ISETP.GE.U32.AND P0, PT, R24, R6, PT ;  /* 0x000000061800720c */ /* 0x000fda0003f06070 */
[----:B0-----:R-:W-:Y:S05]  /*0520*/  @P0 BRA `(.L_x_68) ;  /* 0x00000000003c0947 */ /* 0x001fea0003800000 */
[----:B------:R-:W-:Y:S01]  /*0530*/  LEA R3, R6, R25, 0x2 ;  /* 0x0000001906037211 */ /* 0x000fe200078e10ff */
[----:B------:R-:W-:Y:S04]  /*0540*/  LDS R5, [R25] ;  /* 0x0000000019057984 */ /* 0x000fe80000000800 */
[----:B------:R-:W0:Y:S02]  /*0550*/  LDS R0, [R3] ;  /* 0x0000000003007984 */ /* 0x000e240000000800 */
[----:B0-----:R-:W-:Y:S01]  /*0560*/  FADD R0, R0, R5 ;  /* 0x0000000500007221 */ /* 0x001fe20000000000 */
[----:B------:R-:W-:-:S04]  /*0570*/  IMAD R5, R26, 0x4, R3 ;  /* 0x000000041a057824 */ /* 0x000fc800078e0203 */
        /* <DEDUP_REMOVED lines=10> */
.L_x_68:
[----:B------:R-:W-:Y:S05]  /*0620*/  BSYNC.RECONVERGENT B0 ;  /* 0x0000000000007941 */ /* 0x000fea0003800200 */
.L_x_67:
[----:B------:R-:W-:Y:S01]  /*0630*/  BAR.SYNC.DEFER_BLOCKING 0x0 ;  /* 0x0000000000007b1d */ /* 0x000fe20000010000 */
[----:B------:R-:W-:Y:S02]  /*0640*/  ISETP.GT.U32.AND P0, PT, R23, 0x3, PT ;  /* 0x000000031700780c */ /* 0x000fe40003f04070 */
[----:B------:R-:W-:-:S11]  /*0650*/  MOV R23, R6 ;  /* 0x0000000600177202 */ /* 0x000fd60000000f00 */
[----:B------:R-:W-:Y:S05]  /*0660*/  @P0 BRA `(.L_x_69) ;  /* 0xfffffffc00a00947 */ /* 0x000fea000383ffff */
.L_x_66:
[----:B------:R-:W-:-:S13]  /*0670*/  ISETP.NE.AND P0, PT, R24, RZ, PT ;  /* 0x000000ff1800720c */ /* 0x000fda0003f05270 */
[----:B------:R-:W-:Y:S05]  /*0680*/  @P0 EXIT ;  /* 0x000000000000094d */ /* 0x000fea0003800000 */
[----:B------:R-:W1:Y:S01]  /*0690*/  S2R R3, SR_CgaCtaId ;  /* 0x0000000000037919 */ /* 0x000e620000008800 */
[----:B------:R-:W-:-:S04]  /*06a0*/  MOV R0, 0x400 ;  /* 0x0000040000007802 */ /* 0x000fc80000000f00 */
[----:B-1----:R-:W-:-:S05]  /*06b0*/  LEA R7, R3, R0, 0x18 ;  /* 0x0000000003077211 */ /* 0x002fca00078ec0ff */
[----:B------:R-:W-:Y:S01]  /*06c0*/  IMAD R5, R26, 0x4, R7 ;  /* 0x000000041a057824 */ /* 0x000fe200078e0207 */
[----:B------:R-:W-:Y:S04]  /*06d0*/  LDS R0, [R7] ;  /* 0x0000000007007984 */ /* 0x000fe80000000800 */
[----:B------:R-:W0:Y:S02]  /*06e0*/  LDS R2, [R5] ;  /* 0x0000000005027984 */ /* 0x000e240000000800 */
[----:B0-----:R-:W-:Y:S01]  /*06f0*/  VIADD R4, R2, 0xf3000000 ;  /* 0xf300000002047836 */ /* 0x001fe20000000000 */
[----:B------:R0:W1:Y:S04]  /*0700*/  MUFU.RSQ R3, R2 ;  /* 0x0000000200037308 */ /* 0x0000680000001400 */
[----:B------:R-:W-:-:S13]  /*0710*/  ISETP.GT.U32.AND P0, PT, R4, 0x727fffff, PT ;  /* 0x727fffff0400780c */ /* 0x000fda0003f04070 */
[----:B01----:R-:W-:Y:S05]  /*0720*/  @!P0 BRA `(.L_x_70) ;  /* 0x0000000000108947 */ /* 0x003fea0003800000 */
[----:B------:R-:W-:-:S07]  /*0730*/  MOV R8, 0x750 ;  /* 0x0000075000087802 */ /* 0x000fce0000000f00 */
[----:B------:R-:W-:Y:S05]  /*0740*/  CALL.REL.NOINC `($__internal_4_$__cuda_sm20_sqrt_rn_f32_slowpath) ;  /* 0x0000000000987944 */ /* 0x000fea0003c00000 */
[----:B------:R-:W-:Y:S01]  /*0750*/  MOV R4, R6 ;  /* 0x0000000600047202 */ /* 0x000fe20000000f00 */
[----:B------:R-:W-:Y:S06]  /*0760*/  BRA `(.L_x_71) ;  /* 0x0000000000107947 */ /* 0x000fec0003800000 */
.L_x_70:
[----:B------:R-:W-:Y:S01]  /*0770*/  FMUL.FTZ R7, R2, R3 ;  /* 0x0000000302077220 */ /* 0x000fe20000410000 */
[----:B------:R-:W-:-:S03]  /*0780*/  FMUL.FTZ R3, R3, 0.5 ;  /* 0x3f00000003037820 */ /* 0x000fc60000410000 */
[----:B------:R-:W-:-:S04]  /*0790*/  FFMA R2, -R7, R7, R2 ;  /* 0x0000000707027223 */ /* 0x000fc80000000102 */
[----:B------:R-:W-:-:S07]  /*07a0*/  FFMA R4, R2, R3, R7 ;  /* 0x0000000302047223 */ /* 0x000fce0000000007 */
.L_x_71:
[----:B------:R-:W-:-:S05]  /*07b0*/  IMAD R5, R26, 0x4, R5 ;  /* 0x000000041a057824 */ /* 0x000fca00078e0205 */
        /* <DEDUP_REMOVED lines=9> */
.L_x_72:
[----:B------:R-:W-:Y:S01]  /*0850*/  FMUL.FTZ R5, R2, R3 ;  /* 0x0000000302057220 */ /* 0x000fe20000410000 */
[----:B------:R-:W-:-:S03]  /*0860*/  FMUL.FTZ R3, R3, 0.5 ;  /* 0x3f00000003037820 */ /* 0x000fc60000410000 */
[----:B------:R-:W-:-:S04]  /*0870*/  FFMA R2, -R5, R5, R2 ;  /* 0x0000000505027223 */ /* 0x000fc80000000102 */
[----:B------:R-:W-:-:S07]  /*0880*/  FFMA R3, R2, R3, R5 ;  /* 0x0000000302037223 */ /* 0x000fce0000000005 */
.L_x_73:
        /* <DEDUP_REMOVED lines=10> */
[----:B------:R-:W-:Y:S05]  /*0930*/  CALL.REL.NOINC `($__internal_5_$__cuda_sm3x_div_rn_noftz_f32_slowpath) ;  /* 0x00000000007c7944 */ /* 0x000fea0003c00000 */
.L_x_74:
[----:B------:R-:W0:Y:S08]  /*0940*/  LDC R7, c[0x0][0x398] ;  /* 0x0000e600ff077b82 */ /* 0x000e300000000800 */
[----:B------:R-:W0:Y:S08]  /*0950*/  LDC R0, c[0x0][0x3a0] ;  /* 0x0000e800ff007b82 */ /* 0x000e300000000800 */
[----:B------:R-:W1:Y:S01]  /*0960*/  LDC.64 R2, c[0x0][0x3a8] ;  /* 0x0000ea00ff027b82 */ /* 0x000e620000000a00 */
[----:B0-----:R-:W-:-:S04]  /*0970*/  IMAD R7, R7, UR38, R0 ;  /* 0x0000002607077c24 */ /* 0x001fc8000f8e0200 */
[----:B-1----:R-:W-:-:S05]  /*0980*/  IMAD.WIDE.U32 R2, R7, 0x4, R2 ;  /* 0x0000000407027825 */ /* 0x002fca00078e0002 */
[----:B------:R-:W-:Y:S01]  /*0990*/  STG.E desc[UR36][R2.64], R5 ;  /* 0x0000000502007986 */ /* 0x000fe2000c101924 */
[----:B------:R-:W-:Y:S05]  /*09a0*/  EXIT ;  /* 0x000000000000794d */ /* 0x000fea0003800000 */
        .weak           $__internal_4_$__cuda_sm20_sqrt_rn_f32_slowpath
        .type           $__internal_4_$__cuda_sm20_sqrt_rn_f32_slowpath,@function
        .size           $__internal_4_$__cuda_sm20_sqrt_rn_f32_slowpath,($__internal_5_$__cuda_sm3x_div_rn_noftz_f32_slowpath - $__internal_4_$__cuda_sm20_sqrt_rn_f32_slowpath)
$__internal_4_$__cuda_sm20_sqrt_rn_f32_slowpath:
[----:B------:R-:W-:-:S13]  /*09b0*/  LOP3.LUT P0, RZ, R2, 0x7fffffff, RZ, 0xc0, !PT ;  /* 0x7fffffff02ff7812 */ /* 0x000fda000780c0ff */
[----:B------:R-:W-:Y:S01]  /*09c0*/  @!P0 IMAD.MOV.U32 R3, RZ, RZ, R2 ;  /* 0x000000ffff038224 */ /* 0x000fe200078e0002 */
        /* <DEDUP_REMOVED lines=18> */
.L_x_75:
[----:B------:R-:W-:Y:S02]  /*0af0*/  IMAD.MOV.U32 R6, RZ, RZ, R3 ;  /* 0x000000ffff067224 */ /* 0x000fe400078e0003 */
[----:B------:R-:W-:Y:S02]  /*0b00*/  HFMA2 R3, -RZ, RZ, 0, 0 ;  /* 0x00000000ff037431 */ /* 0x000fe400000001ff */
[----:B------:R-:W-:-:S04]  /*0b10*/  IMAD.MOV.U32 R2, RZ, RZ, R8 ;  /* 0x000000ffff027224 */ /* 0x000fc800078e0008 */
[----:B------:R-:W-:Y:S05]  /*0b20*/  RET.REL.NODEC R2 `(_Z5cdistPKfiS0_iiiPf) ;  /* 0xfffffff402347950 */ /* 0x000fea0003c3ffff */
        .weak           $__internal_5_$__cuda_sm3x_div_rn_noftz_f32_slowpath
        .type           $__internal_5_$__cuda_sm3x_div_rn_noftz_f32_slowpath,@function
        .size           $__internal_5_$__cuda_sm3x_div_rn_noftz_f32_slowpath,(.L_x_90 - $__internal_5_$__cuda_sm3x_div_rn_noftz_f32_slowpath)
$__internal_5_$__cuda_sm3x_div_rn_noftz_f32_slowpath:
[--C-:B------:R-:W-:Y:S01]  /*0b30*/  SHF.R.U32.HI R4, RZ, 0x17, R9.reuse ;  /* 0x00000017ff047819 */ /* 0x100fe20000011609 */
[----:B------:R-:W-:Y:S01]  /*0b40*/  IMAD.MOV.U32 R6, RZ, RZ, R9 ;  /* 0x000000ffff067224 */ /* 0x000fe200078e0009 */
[----:B------:R-:W-:Y:S02]  /*0b50*/  SHF.R.U32.HI R3, RZ, 0x17, R0 ;  /* 0x00000017ff037819 */ /* 0x000fe40000011600 */
[----:B------:R-:W-:Y:S02]  /*0b60*/  LOP3.LUT R13, R4, 0xff, RZ, 0xc0, !PT ;  /* 0x000000ff040d7812 */ /* 0x000fe400078ec0ff */
[----:B------:R-:W-:Y:S02]  /*0b70*/  LOP3.LUT R4, R3, 0xff, RZ, 0xc0, !PT ;  /* 0x000000ff03047812 */ /* 0x000fe400078ec0ff */
[----:B------:R-:W-:Y:S01]  /*0b80*/  MOV R5, R0 ;  /* 0x0000000000057202 */ /* 0x000fe20000000f00 */
[----:B------:R-:W-:Y:S02]  /*0b90*/  VIADD R10, R13, 0xffffffff ;  /* 0xffffffff0d0a7836 */ /* 0x000fe40000000000 */
[----:B------:R-:W-:-:S03]  /*0ba0*/  VIADD R8, R4, 0xffffffff ;  /* 0xffffffff04087836 */ /* 0x000fc60000000000 */
[----:B------:R-:W-:-:S04]  /*0bb0*/  ISETP.GT.U32.AND P0, PT, R10, 0xfd, PT ;  /* 0x000000fd0a00780c */ /* 0x000fc80003f04070 */
[----:B------:R-:W-:-:S13]  /*0bc0*/  ISETP.GT.U32.OR P0, PT, R8, 0xfd, P0 ;  /* 0x000000fd0800780c */ /* 0x000fda0000704470 */
[----:B------:R-:W-:Y:S01]  /*0bd0*/  @!P0 IMAD.MOV.U32 R7, RZ, RZ, RZ ;  /* 0x000000ffff078224 */ /* 0x000fe200078e00ff */
[----:B------:R-:W-:Y:S06]  /*0be0*/  @!P0 BRA `(.L_x_76) ;  /* 0x0000000000608947 */ /* 0x000fec0003800000 */
[----:B------:R-:W-:Y:S02]  /*0bf0*/  FSETP.GTU.FTZ.AND P0, PT, |R0|, +INF , PT ;  /* 0x7f8000000000780b */ /* 0x000fe40003f1c200 */
[----:B------:R-:W-:Y:S02]  /*0c00*/  FSETP.GTU.FTZ.AND P1, PT, |R9|, +INF , PT ;  /* 0x7f8000000900780b */ /* 0x000fe40003f3c200 */
[----:B------:R-:W-:Y:S02]  /*0c10*/  MOV R3, R9 ;  /* 0x0000000900037202 */ /* 0x000fe40000000f00 */
        /* <DEDUP_REMOVED lines=16> */
[----:B------:R-:W-:Y:S02]  /*0d20*/  @P0 IMAD.MOV.U32 R7, RZ, RZ, RZ ;  /* 0x000000ffff070224 */ /* 0x000fe400078e00ff */
[----:B------:R-:W-:Y:S01]  /*0d30*/  @!P0 FFMA R5, R0, 1.84467440737095516160e+19, RZ ;  /* 0x5f80000000058823 */ /* 0x000fe200000000ff */
[----:B------:R-:W-:Y:S02]  /*0d40*/  @!P0 IMAD.MOV.U32 R7, RZ, RZ, -0x40 ;  /* 0xffffffc0ff078424 */ /* 0x000fe400078e00ff */
[----:B------:R-:W-:-:S03]  /*0d50*/  @!P1 FFMA R6, R3, 1.84467440737095516160e+19, RZ ;  /* 0x5f80000003069823 */ /* 0x000fc600000000ff */
[----:B------:R-:W-:-:S07]  /*0d60*/  @!P1 IADD3 R7, PT, PT, R7, 0x40, RZ ;  /* 0x0000004007079810 */ /* 0x000fce0007ffe0ff */
.L_x_76:
[----:B------:R-:W-:Y:S01]  /*0d70*/  LEA R3, R13, 0xc0800000, 0x17 ;  /* 0xc08000000d037811 */ /* 0x000fe200078eb8ff */
[----:B------:R-:W-:-:S04]  /*0d80*/  VIADD R4, R4, 0xffffff81 ;  /* 0xffffff8104047836 */ /* 0x000fc80000000000 */
[----:B------:R-:W-:Y:S02]  /*0d90*/  IMAD.IADD R3, R6, 0x1, -R3 ;  /* 0x0000000106037824 */ /* 0x000fe400078e0a03 */
[C---:B------:R-:W-:Y:S01]  /*0da0*/  IMAD R0, R4.reuse, -0x800000, R5 ;  /* 0xff80000004007824 */ /* 0x040fe200078e0205 */
[----:B------:R-:W-:Y:S01]  /*0db0*/  IADD3 R4, PT, PT, R4, 0x7f, -R13 ;  /* 0x0000007f04047810 */ /* 0x000fe20007ffe80d */
[----:B------:R-:W0:Y:S01]  /*0dc0*/  MUFU.RCP R6, R3 ;  /* 0x0000000300067308 */ /* 0x000e220000001000 */
[----:B------:R-:W-:Y:S02]  /*0dd0*/  FADD.FTZ R9, -R3, -RZ ;  /* 0x800000ff03097221 */ /* 0x000fe40000010100 */
[----:B------:R-:W-:Y:S02]  /*0de0*/  IADD3 R4, PT, PT, R4, R7, RZ ;  /* 0x0000000704047210 */ /* 0x000fe40007ffe0ff */
        /* <DEDUP_REMOVED lines=8> */
[----:B------:R-:W-:-:S05]  /*0e70*/  LOP3.LUT R0, R0, 0xff, RZ, 0xc0, !PT ;  /* 0x000000ff00007812 */ /* 0x000fca00078ec0ff */
[----:B------:R-:W-:-:S04]  /*0e80*/  IMAD.IADD R9, R0, 0x1, R4 ;  /* 0x0000000100097824 */ /* 0x000fc800078e0204 */
        /* <DEDUP_REMOVED lines=28> */
[----:B------:R-:W-:-:S05]  /*1050*/  LOP3.LUT R0, R0, R3, RZ, 0xc0, !PT ;  /* 0x0000000300007212 */ /* 0x000fca00078ec0ff */
[----:B------:R-:W-:-:S05]  /*1060*/  IMAD.IADD R0, R7, 0x1, R0 ;  /* 0x0000000107007824 */ /* 0x000fca00078e0200 */
[----:B------:R-:W-:Y:S01]  /*1070*/  LOP3.LUT R5, R0, R5, RZ, 0xfc, !PT ;  /* 0x0000000500057212 */ /* 0x000fe200078efcff */
[----:B------:R-:W-:Y:S06]  /*1080*/  BRA `(.L_x_83) ;  /* 0x0000000000347947 */ /* 0x000fec0003800000 */
.L_x_82:
[----:B------:R-:W-:-:S04]  /*1090*/  LOP3.LUT R5, R5, 0x80000000, RZ, 0xc0, !PT ;  /* 0x8000000005057812 */ /* 0x000fc800078ec0ff */
[----:B------:R-:W-:Y:S01]  /*10a0*/  LOP3.LUT R5, R5, 0x7f800000, RZ, 0xfc, !PT ;  /* 0x7f80000005057812 */ /* 0x000fe200078efcff */
[----:B------:R-:W-:Y:S06]  /*10b0*/  BRA `(.L_x_83) ;  /* 0x0000000000287947 */ /* 0x000fec0003800000 */
.L_x_81:
[----:B------:R-:W-:Y:S01]  /*10c0*/  LEA R5, R4, R5, 0x17 ;  /* 0x0000000504057211 */ /* 0x000fe200078eb8ff */
[----:B------:R-:W-:Y:S06]  /*10d0*/  BRA `(.L_x_83) ;  /* 0x0000000000207947 */ /* 0x000fec0003800000 */
.L_x_80:
[----:B------:R-:W-:-:S04]  /*10e0*/  LOP3.LUT R5, R6, 0x80000000, R5, 0x48, !PT ;  /* 0x8000000006057812 */ /* 0x000fc800078e4805 */
[----:B------:R-:W-:Y:S01]  /*10f0*/  LOP3.LUT R5, R5, 0x7f800000, RZ, 0xfc, !PT ;  /* 0x7f80000005057812 */ /* 0x000fe200078efcff */
[----:B------:R-:W-:Y:S06]  /*1100*/  BRA `(.L_x_83) ;  /* 0x0000000000147947 */ /* 0x000fec0003800000 */
.L_x_79:
[----:B------:R-:W-:Y:S01]  /*1110*/  LOP3.LUT R5, R6, 0x80000000, R5, 0x48, !PT ;  /* 0x8000000006057812 */ /* 0x000fe200078e4805 */
[----:B------:R-:W-:Y:S06]  /*1120*/  BRA `(.L_x_83) ;  /* 0x00000000000c7947 */ /* 0x000fec0003800000 */
.L_x_78:
[----:B------:R-:W0:Y:S01]  /*1130*/  MUFU.RSQ R5, -QNAN ;  /* 0xffc0000000057908 */ /* 0x000e220000001400 */
[----:B------:R-:W-:Y:S05]  /*1140*/  BRA `(.L_x_83) ;  /* 0x0000000000047947 */ /* 0x000fea0003800000 */
.L_x_77:
[----:B------:R-:W-:-:S07]  /*1150*/  FADD.FTZ R5, R0, R3 ;  /* 0x0000000300057221 */ /* 0x000fce0000010000 */
.L_x_83:
[----:B------:R-:W-:-:S04]  /*1160*/  IMAD.MOV.U32 R3, RZ, RZ, 0x0 ;  /* 0x00000000ff037424 */ /* 0x000fc800078e00ff */
[----:B0-----:R-:W-:Y:S05]  /*1170*/  RET.REL.NODEC R2 `(_Z5cdistPKfiS0_iiiPf) ;  /* 0xffffffec02a07950 */ /* 0x001fea0003c3ffff */
.L_x_84:
        /* <DEDUP_REMOVED lines=16> */
.L_x_90:


//--------------------- .nv.global.init           --------------------------
	.section	.nv.global.init,"aw",@progbits
.nv.global.init:
	.type		$str,@object
	.size		$str,(.L_0 - $str)
$str:
        /*0000*/ 	.byte	0x73, 0x6d, 0x65, 0x6d, 0x5b, 0x25, 0x64, 0x5d, 0x3a, 0x20, 0x25, 0x66, 0x0a, 0x00
.L_0:


//--------------------- .nv.shared._Z11check_min_kPKiiPi --------------------------
	.section	.nv.shared._Z11check_min_kPKiiPi,"aw",@nobits
	.sectionflags	@""
	.align	16
	.zero		1024


//--------------------- .nv.shared.reserved.0     --------------------------
	.section	.nv.shared.reserved.0,"aw",@nobits
	.weak		__nv_reservedSMEM_offset_0_alias
	.size		__nv_reservedSMEM_offset_0_alias, 0, 64
	.other		__nv_reservedSMEM_offset_0_alias,@"STO_CUDA_RESERVED_SHARED STV_DEFAULT"
__nv_reservedSMEM_offset_0_alias:
	.zero		0
	.zero		64


//--------------------- .nv.shared._Z14get_candidatesPKfS0_iiifPiS1_ --------------------------
	.section	.nv.shared._Z14get_candidatesPKfS0_iiifPiS1_,"aw",@nobits
	.sectionflags	@""
	.align	16
	.zero		1024


//--------------------- .nv.shared._Z18get_min_interblockPKfiPf --------------------------
	.section	.nv.shared._Z18get_min_interblockPKfiPf,"aw",@nobits
	.sectionflags	@""
	.align	16
	.zero		1024


//--------------------- .nv.shared._Z18get_min_intrablockPKfiiPf --------------------------
	.section	.nv.shared._Z18get_min_intrablockPKfiiPf,"aw",@nobits
	.sectionflags	@""
	.align	16
	.zero		1024


//--------------------- .nv.shared._Z12padded_cdistPKfiS0_iiiiPfPi --------------------------
	.section	.nv.shared._Z12padded_cdistPKfiS0_iiiiPfPi,"aw",@nobits
	.sectionflags	@""
	.align	16
	.zero		1024


//--------------------- .nv.shared._Z6cdist2PKfiS0_iiiPf --------------------------
	.section	.nv.shared._Z6cdist2PKfiS0_iiiPf,"aw",@nobits
	.sectionflags	@""
	.align	16
	.zero		1024


//--------------------- .nv.shared._Z5cdistPKfiS0_iiiPf --------------------------
	.section	.nv.shared._Z5cdistPKfiS0_iiiPf,"aw",@nobits
	.sectionflags	@""
	.align	16
	.zero		1024


//--------------------- .nv.constant0._Z11check_min_kPKiiPi --------------------------
	.section	.nv.constant0._Z11check_min_kPKiiPi,"a",@progbits
	.sectionflags	@""
	.align	4
.nv.constant0._Z11check_min_kPKiiPi:
	.zero		920


//--------------------- .nv.constant0._Z14get_candidatesPKfS0_iiifPiS1_ --------------------------
	.section	.nv.constant0._Z14get_candidatesPKfS0_iiifPiS1_,"a",@progbits
	.sectionflags	@""
	.align	4
.nv.constant0._Z14get_candidatesPKfS0_iiifPiS1_:
	.zero		944


//--------------------- .nv.constant0._Z18get_min_interblockPKfiPf --------------------------
	.section	.nv.constant0._Z18get_min_interblockPKfiPf,"a",@progbits
	.sectionflags	@""
	.align	4
.nv.constant0._Z18get_min_interblockPKfiPf:
	.zero		920


//--------------------- .nv.constant0._Z18get_min_intrablockPKfiiPf --------------------------
	.section	.nv.constant0._Z18get_min_intrablockPKfiiPf,"a",@progbits
	.sectionflags	@""
	.align	4
.nv.constant0._Z18get_min_intrablockPKfiiPf:
	.zero		920


//--------------------- .nv.constant0._Z12padded_cdistPKfiS0_iiiiPfPi --------------------------
	.section	.nv.constant0._Z12padded_cdistPKfiS0_iiiiPfPi,"a",@progbits
	.sectionflags	@""
	.align	4
.nv.constant0._Z12padded_cdistPKfiS0_iiiiPfPi:
	.zero		952


//--------------------- .nv.constant0._Z6cdist2PKfiS0_iiiPf --------------------------
	.section	.nv.constant0._Z6cdist2PKfiS0_iiiPf,"a",@progbits
	.sectionflags	@""
	.align	4
.nv.constant0._Z6cdist2PKfiS0_iiiPf:
	.zero		944


//--------------------- .nv.constant0._Z5cdistPKfiS0_iiiPf --------------------------
	.section	.nv.constant0._Z5cdistPKfiS0_iiiPf,"a",@progbits
	.sectionflags	@""
	.align	4
.nv.constant0._Z5cdistPKfiS0_iiiPf:
	.zero		944


//--------------------- SYMBOLS --------------------------

	.type		.nv.reservedSmem.offset0,@object
	.size		.nv.reservedSmem.offset0,0x4
	.type		.nv.reservedSmem.cap,@object
	.size		.nv.reservedSmem.cap,0x4
	.type		vprintf,@function
